//
// Generated by NVIDIA NVVM Compiler
//
// Compiler Build ID: CL-36424714
// Cuda compilation tools, release 13.0, V13.0.88
// Based on NVVM 20.0.0
//

.version 9.0
.target sm_100
.address_size 64

	// .globl	_Z12setup_kernelP17curandStateXORWOWyi
.global .align 4 .b8 precalc_xorwow_matrix[102400];
.global .align 4 .b8 precalc_xorwow_offset_matrix[102400];
.global .align 4 .b8 mrg32k3aM1[2304];
.global .align 4 .b8 mrg32k3aM2[2304];
.global .align 4 .b8 mrg32k3aM1SubSeq[2016];
.global .align 4 .b8 mrg32k3aM2SubSeq[2016];
.global .align 4 .b8 mrg32k3aM1Seq[2304];
.global .align 4 .b8 mrg32k3aM2Seq[2304];
.const .align 8 .b8 __cr_lgamma_table[72];

.visible .entry _Z12setup_kernelP17curandStateXORWOWyi(
	.param .u64 .ptr .align 1 _Z12setup_kernelP17curandStateXORWOWyi_param_0,
	.param .u64 _Z12setup_kernelP17curandStateXORWOWyi_param_1,
	.param .u32 _Z12setup_kernelP17curandStateXORWOWyi_param_2
)
{
	.reg .pred 	%p<25>;
	.reg .b32 	%r<414>;
	.reg .b64 	%rd<19>;

	ld.param.u64 	%rd8, [_Z12setup_kernelP17curandStateXORWOWyi_param_0];
	ld.param.u64 	%rd9, [_Z12setup_kernelP17curandStateXORWOWyi_param_1];
	ld.param.u32 	%r183, [_Z12setup_kernelP17curandStateXORWOWyi_param_2];
	mov.u32 	%r184, %ctaid.x;
	mov.u32 	%r185, %ntid.x;
	mov.u32 	%r186, %tid.x;
	mad.lo.s32 	%r1, %r184, %r185, %r186;
	setp.ge.s32 	%p1, %r1, %r183;
	@%p1 bra 	$L__BB0_44;
	cvta.to.global.u64 	%rd10, %rd8;
	cvt.s64.s32 	%rd18, %r1;
	mul.wide.s32 	%rd11, %r1, 48;
	add.s64 	%rd2, %rd10, %rd11;
	cvt.u32.u64 	%r187, %rd9;
	xor.b32  	%r188, %r187, -1429050551;
	mul.lo.s32 	%r189, %r188, 1099087573;
	{ .reg .b32 tmp; mov.b64 {tmp, %r190}, %rd9; }
	xor.b32  	%r191, %r190, -136515619;
	mul.lo.s32 	%r192, %r191, -1703105765;
	add.s32 	%r193, %r189, %r192;
	add.s32 	%r194, %r193, 6615241;
	add.s32 	%r195, %r189, 123456789;
	st.global.v2.u32 	[%rd2], {%r194, %r195};
	xor.b32  	%r196, %r189, 362436069;
	add.s32 	%r197, %r192, 521288629;
	st.global.v2.u32 	[%rd2+8], {%r196, %r197};
	xor.b32  	%r198, %r192, 88675123;
	add.s32 	%r199, %r189, 5783321;
	st.global.v2.u32 	[%rd2+16], {%r198, %r199};
	setp.eq.s32 	%p2, %r1, 0;
	@%p2 bra 	$L__BB0_43;
	mov.b32 	%r320, 0;
$L__BB0_3:
	and.b64  	%rd4, %rd18, 3;
	setp.eq.s64 	%p3, %rd4, 0;
	@%p3 bra 	$L__BB0_42;
	mul.wide.u32 	%rd12, %r320, 3200;
	mov.u64 	%rd13, precalc_xorwow_matrix;
	add.s64 	%rd5, %rd13, %rd12;
	cvt.u32.u64 	%r3, %rd4;
	mov.b32 	%r321, 0;
$L__BB0_5:
	mov.b32 	%r334, 0;
	mov.u32 	%r335, %r334;
	mov.u32 	%r336, %r334;
	mov.u32 	%r337, %r334;
	mov.u32 	%r338, %r334;
	mov.u32 	%r327, %r334;
$L__BB0_6:
	mul.wide.u32 	%rd14, %r327, 4;
	add.s64 	%rd15, %rd2, %rd14;
	ld.global.u32 	%r11, [%rd15+4];
	shl.b32 	%r12, %r327, 5;
	mov.b32 	%r333, 0;
$L__BB0_7:
	.pragma "nounroll";
	shr.u32 	%r204, %r11, %r333;
	and.b32  	%r205, %r204, 1;
	setp.eq.b32 	%p4, %r205, 1;
	not.pred 	%p5, %p4;
	add.s32 	%r206, %r12, %r333;
	mul.lo.s32 	%r207, %r206, 5;
	mul.wide.u32 	%rd16, %r207, 4;
	add.s64 	%rd6, %rd5, %rd16;
	@%p5 bra 	$L__BB0_9;
	ld.global.u32 	%r208, [%rd6];
	xor.b32  	%r338, %r338, %r208;
	ld.global.u32 	%r209, [%rd6+4];
	xor.b32  	%r337, %r337, %r209;
	ld.global.u32 	%r210, [%rd6+8];
	xor.b32  	%r336, %r336, %r210;
	ld.global.u32 	%r211, [%rd6+12];
	xor.b32  	%r335, %r335, %r211;
	ld.global.u32 	%r212, [%rd6+16];
	xor.b32  	%r334, %r334, %r212;
$L__BB0_9:
	and.b32  	%r214, %r204, 2;
	setp.eq.s32 	%p6, %r214, 0;
	@%p6 bra 	$L__BB0_11;
	ld.global.u32 	%r215, [%rd6+20];
	xor.b32  	%r338, %r338, %r215;
	ld.global.u32 	%r216, [%rd6+24];
	xor.b32  	%r337, %r337, %r216;
	ld.global.u32 	%r217, [%rd6+28];
	xor.b32  	%r336, %r336, %r217;
	ld.global.u32 	%r218, [%rd6+32];
	xor.b32  	%r335, %r335, %r218;
	ld.global.u32 	%r219, [%rd6+36];
	xor.b32  	%r334, %r334, %r219;
$L__BB0_11:
	and.b32  	%r221, %r204, 4;
	setp.eq.s32 	%p7, %r221, 0;
	@%p7 bra 	$L__BB0_13;
	ld.global.u32 	%r222, [%rd6+40];
	xor.b32  	%r338, %r338, %r222;
	ld.global.u32 	%r223, [%rd6+44];
	xor.b32  	%r337, %r337, %r223;
	ld.global.u32 	%r224, [%rd6+48];
	xor.b32  	%r336, %r336, %r224;
	ld.global.u32 	%r225, [%rd6+52];
	xor.b32  	%r335, %r335, %r225;
	ld.global.u32 	%r226, [%rd6+56];
	xor.b32  	%r334, %r334, %r226;
$L__BB0_13:
	and.b32  	%r228, %r204, 8;
	setp.eq.s32 	%p8, %r228, 0;
	@%p8 bra 	$L__BB0_15;
	ld.global.u32 	%r229, [%rd6+60];
	xor.b32  	%r338, %r338, %r229;
	ld.global.u32 	%r230, [%rd6+64];
	xor.b32  	%r337, %r337, %r230;
	ld.global.u32 	%r231, [%rd6+68];
	xor.b32  	%r336, %r336, %r231;
	ld.global.u32 	%r232, [%rd6+72];
	xor.b32  	%r335, %r335, %r232;
	ld.global.u32 	%r233, [%rd6+76];
	xor.b32  	%r334, %r334, %r233;
$L__BB0_15:
	and.b32  	%r235, %r204, 16;
	setp.eq.s32 	%p9, %r235, 0;
	@%p9 bra 	$L__BB0_17;
	ld.global.u32 	%r236, [%rd6+80];
	xor.b32  	%r338, %r338, %r236;
	ld.global.u32 	%r237, [%rd6+84];
	xor.b32  	%r337, %r337, %r237;
	ld.global.u32 	%r238, [%rd6+88];
	xor.b32  	%r336, %r336, %r238;
	ld.global.u32 	%r239, [%rd6+92];
	xor.b32  	%r335, %r335, %r239;
	ld.global.u32 	%r240, [%rd6+96];
	xor.b32  	%r334, %r334, %r240;
$L__BB0_17:
	and.b32  	%r242, %r204, 32;
	setp.eq.s32 	%p10, %r242, 0;
	@%p10 bra 	$L__BB0_19;
	ld.global.u32 	%r243, [%rd6+100];
	xor.b32  	%r338, %r338, %r243;
	ld.global.u32 	%r244, [%rd6+104];
	xor.b32  	%r337, %r337, %r244;
	ld.global.u32 	%r245, [%rd6+108];
	xor.b32  	%r336, %r336, %r245;
	ld.global.u32 	%r246, [%rd6+112];
	xor.b32  	%r335, %r335, %r246;
	ld.global.u32 	%r247, [%rd6+116];
	xor.b32  	%r334, %r334, %r247;
$L__BB0_19:
	and.b32  	%r249, %r204, 64;
	setp.eq.s32 	%p11, %r249, 0;
	@%p11 bra 	$L__BB0_21;
	ld.global.u32 	%r250, [%rd6+120];
	xor.b32  	%r338, %r338, %r250;
	ld.global.u32 	%r251, [%rd6+124];
	xor.b32  	%r337, %r337, %r251;
	ld.global.u32 	%r252, [%rd6+128];
	xor.b32  	%r336, %r336, %r252;
	ld.global.u32 	%r253, [%rd6+132];
	xor.b32  	%r335, %r335, %r253;
	ld.global.u32 	%r254, [%rd6+136];
	xor.b32  	%r334, %r334, %r254;
$L__BB0_21:
	and.b32  	%r256, %r204, 128;
	setp.eq.s32 	%p12, %r256, 0;
	@%p12 bra 	$L__BB0_23;
	ld.global.u32 	%r257, [%rd6+140];
	xor.b32  	%r338, %r338, %r257;
	ld.global.u32 	%r258, [%rd6+144];
	xor.b32  	%r337, %r337, %r258;
	ld.global.u32 	%r259, [%rd6+148];
	xor.b32  	%r336, %r336, %r259;
	ld.global.u32 	%r260, [%rd6+152];
	xor.b32  	%r335, %r335, %r260;
	ld.global.u32 	%r261, [%rd6+156];
	xor.b32  	%r334, %r334, %r261;
$L__BB0_23:
	and.b32  	%r263, %r204, 256;
	setp.eq.s32 	%p13, %r263, 0;
	@%p13 bra 	$L__BB0_25;
	ld.global.u32 	%r264, [%rd6+160];
	xor.b32  	%r338, %r338, %r264;
	ld.global.u32 	%r265, [%rd6+164];
	xor.b32  	%r337, %r337, %r265;
	ld.global.u32 	%r266, [%rd6+168];
	xor.b32  	%r336, %r336, %r266;
	ld.global.u32 	%r267, [%rd6+172];
	xor.b32  	%r335, %r335, %r267;
	ld.global.u32 	%r268, [%rd6+176];
	xor.b32  	%r334, %r334, %r268;
$L__BB0_25:
	and.b32  	%r270, %r204, 512;
	setp.eq.s32 	%p14, %r270, 0;
	@%p14 bra 	$L__BB0_27;
	ld.global.u32 	%r271, [%rd6+180];
	xor.b32  	%r338, %r338, %r271;
	ld.global.u32 	%r272, [%rd6+184];
	xor.b32  	%r337, %r337, %r272;
	ld.global.u32 	%r273, [%rd6+188];
	xor.b32  	%r336, %r336, %r273;
	ld.global.u32 	%r274, [%rd6+192];
	xor.b32  	%r335, %r335, %r274;
	ld.global.u32 	%r275, [%rd6+196];
	xor.b32  	%r334, %r334, %r275;
$L__BB0_27:
	and.b32  	%r277, %r204, 1024;
	setp.eq.s32 	%p15, %r277, 0;
	@%p15 bra 	$L__BB0_29;
	ld.global.u32 	%r278, [%rd6+200];
	xor.b32  	%r338, %r338, %r278;
	ld.global.u32 	%r279, [%rd6+204];
	xor.b32  	%r337, %r337, %r279;
	ld.global.u32 	%r280, [%rd6+208];
	xor.b32  	%r336, %r336, %r280;
	ld.global.u32 	%r281, [%rd6+212];
	xor.b32  	%r335, %r335, %r281;
	ld.global.u32 	%r282, [%rd6+216];
	xor.b32  	%r334, %r334, %r282;
$L__BB0_29:
	and.b32  	%r284, %r204, 2048;
	setp.eq.s32 	%p16, %r284, 0;
	@%p16 bra 	$L__BB0_31;
	ld.global.u32 	%r285, [%rd6+220];
	xor.b32  	%r338, %r338, %r285;
	ld.global.u32 	%r286, [%rd6+224];
	xor.b32  	%r337, %r337, %r286;
	ld.global.u32 	%r287, [%rd6+228];
	xor.b32  	%r336, %r336, %r287;
	ld.global.u32 	%r288, [%rd6+232];
	xor.b32  	%r335, %r335, %r288;
	ld.global.u32 	%r289, [%rd6+236];
	xor.b32  	%r334, %r334, %r289;
$L__BB0_31:
	and.b32  	%r291, %r204, 4096;
	setp.eq.s32 	%p17, %r291, 0;
	@%p17 bra 	$L__BB0_33;
	ld.global.u32 	%r292, [%rd6+240];
	xor.b32  	%r338, %r338, %r292;
	ld.global.u32 	%r293, [%rd6+244];
	xor.b32  	%r337, %r337, %r293;
	ld.global.u32 	%r294, [%rd6+248];
	xor.b32  	%r336, %r336, %r294;
	ld.global.u32 	%r295, [%rd6+252];
	xor.b32  	%r335, %r335, %r295;
	ld.global.u32 	%r296, [%rd6+256];
	xor.b32  	%r334, %r334, %r296;
$L__BB0_33:
	and.b32  	%r298, %r204, 8192;
	setp.eq.s32 	%p18, %r298, 0;
	@%p18 bra 	$L__BB0_35;
	ld.global.u32 	%r299, [%rd6+260];
	xor.b32  	%r338, %r338, %r299;
	ld.global.u32 	%r300, [%rd6+264];
	xor.b32  	%r337, %r337, %r300;
	ld.global.u32 	%r301, [%rd6+268];
	xor.b32  	%r336, %r336, %r301;
	ld.global.u32 	%r302, [%rd6+272];
	xor.b32  	%r335, %r335, %r302;
	ld.global.u32 	%r303, [%rd6+276];
	xor.b32  	%r334, %r334, %r303;
$L__BB0_35:
	and.b32  	%r305, %r204, 16384;
	setp.eq.s32 	%p19, %r305, 0;
	@%p19 bra 	$L__BB0_37;
	ld.global.u32 	%r306, [%rd6+280];
	xor.b32  	%r338, %r338, %r306;
	ld.global.u32 	%r307, [%rd6+284];
	xor.b32  	%r337, %r337, %r307;
	ld.global.u32 	%r308, [%rd6+288];
	xor.b32  	%r336, %r336, %r308;
	ld.global.u32 	%r309, [%rd6+292];
	xor.b32  	%r335, %r335, %r309;
	ld.global.u32 	%r310, [%rd6+296];
	xor.b32  	%r334, %r334, %r310;
$L__BB0_37:
	and.b32  	%r312, %r204, 32768;
	setp.eq.s32 	%p20, %r312, 0;
	@%p20 bra 	$L__BB0_39;
	ld.global.u32 	%r313, [%rd6+300];
	xor.b32  	%r338, %r338, %r313;
	ld.global.u32 	%r314, [%rd6+304];
	xor.b32  	%r337, %r337, %r314;
	ld.global.u32 	%r315, [%rd6+308];
	xor.b32  	%r336, %r336, %r315;
	ld.global.u32 	%r316, [%rd6+312];
	xor.b32  	%r335, %r335, %r316;
	ld.global.u32 	%r317, [%rd6+316];
	xor.b32  	%r334, %r334, %r317;
$L__BB0_39:
	add.s32 	%r333, %r333, 16;
	setp.ne.s32 	%p21, %r333, 32;
	@%p21 bra 	$L__BB0_7;
	mad.lo.s32 	%r318, %r327, -31, %r12;
	add.s32 	%r327, %r318, 1;
	setp.ne.s32 	%p22, %r327, 5;
	@%p22 bra 	$L__BB0_6;
	st.global.u32 	[%rd2+4], %r338;
	st.global.u32 	[%rd2+8], %r337;
	st.global.u32 	[%rd2+12], %r336;
	st.global.u32 	[%rd2+16], %r335;
	st.global.u32 	[%rd2+20], %r334;
	add.s32 	%r321, %r321, 1;
	setp.lt.u32 	%p23, %r321, %r3;
	@%p23 bra 	$L__BB0_5;
$L__BB0_42:
	shr.u64 	%rd7, %rd18, 2;
	add.s32 	%r320, %r320, 1;
	setp.gt.u64 	%p24, %rd18, 3;
	mov.u64 	%rd18, %rd7;
	@%p24 bra 	$L__BB0_3;
$L__BB0_43:
	mov.b32 	%r319, 0;
	st.global.v2.u32 	[%rd2+24], {%r319, %r319};
	st.global.u32 	[%rd2+32], %r319;
	mov.b64 	%rd17, 0;
	st.global.u64 	[%rd2+40], %rd17;
$L__BB0_44:
	ret;

}
	// .globl	_Z18monte_carlo_kerneldddddiPdP17curandStateXORWOW
.visible .entry _Z18monte_carlo_kerneldddddiPdP17curandStateXORWOW(
	.param .f64 _Z18monte_carlo_kerneldddddiPdP17curandStateXORWOW_param_0,
	.param .f64 _Z18monte_carlo_kerneldddddiPdP17curandStateXORWOW_param_1,
	.param .f64 _Z18monte_carlo_kerneldddddiPdP17curandStateXORWOW_param_2,
	.param .f64 _Z18monte_carlo_kerneldddddiPdP17curandStateXORWOW_param_3,
	.param .f64 _Z18monte_carlo_kerneldddddiPdP17curandStateXORWOW_param_4,
	.param .u32 _Z18monte_carlo_kerneldddddiPdP17curandStateXORWOW_param_5,
	.param .u64 .ptr .align 1 _Z18monte_carlo_kerneldddddiPdP17curandStateXORWOW_param_6,
	.param .u64 .ptr .align 1 _Z18monte_carlo_kerneldddddiPdP17curandStateXORWOW_param_7
)
{
	.reg .pred 	%p<14>;
	.reg .b32 	%r<110>;
	.reg .b32 	%f<3>;
	.reg .b64 	%rd<17>;
	.reg .b64 	%fd<131>;

	ld.param.f64 	%fd27, [_Z18monte_carlo_kerneldddddiPdP17curandStateXORWOW_param_0];
	ld.param.f64 	%fd28, [_Z18monte_carlo_kerneldddddiPdP17curandStateXORWOW_param_1];
	ld.param.f64 	%fd29, [_Z18monte_carlo_kerneldddddiPdP17curandStateXORWOW_param_2];
	ld.param.f64 	%fd30, [_Z18monte_carlo_kerneldddddiPdP17curandStateXORWOW_param_3];
	ld.param.f64 	%fd31, [_Z18monte_carlo_kerneldddddiPdP17curandStateXORWOW_param_4];
	ld.param.u32 	%r15, [_Z18monte_carlo_kerneldddddiPdP17curandStateXORWOW_param_5];
	ld.param.u64 	%rd2, [_Z18monte_carlo_kerneldddddiPdP17curandStateXORWOW_param_6];
	ld.param.u64 	%rd3, [_Z18monte_carlo_kerneldddddiPdP17curandStateXORWOW_param_7];
	mov.u32 	%r16, %ctaid.x;
	mov.u32 	%r17, %ntid.x;
	mov.u32 	%r18, %tid.x;
	mad.lo.s32 	%r1, %r16, %r17, %r18;
	setp.ge.s32 	%p1, %r1, %r15;
	@%p1 bra 	$L__BB1_17;
	cvta.to.global.u64 	%rd4, %rd3;
	mul.wide.s32 	%rd5, %r1, 48;
	add.s64 	%rd1, %rd4, %rd5;
	ld.global.u32 	%r19, [%rd1+28];
	setp.eq.s32 	%p2, %r19, 1;
	@%p2 bra 	$L__BB1_12;
	ld.global.v2.u32 	{%r21, %r22}, [%rd1];
	shr.u32 	%r23, %r22, 2;
	xor.b32  	%r24, %r23, %r22;
	ld.global.v2.u32 	{%r25, %r26}, [%rd1+8];
	ld.global.v2.u32 	{%r27, %r28}, [%rd1+16];
	shl.b32 	%r29, %r28, 4;
	shl.b32 	%r30, %r24, 1;
	xor.b32  	%r31, %r30, %r29;
	xor.b32  	%r32, %r31, %r24;
	xor.b32  	%r33, %r32, %r28;
	add.s32 	%r34, %r21, %r33;
	add.s32 	%r35, %r34, 362437;
	shr.u32 	%r36, %r25, 2;
	xor.b32  	%r37, %r36, %r25;
	shl.b32 	%r38, %r33, 4;
	shl.b32 	%r39, %r37, 1;
	xor.b32  	%r40, %r39, %r38;
	xor.b32  	%r41, %r40, %r37;
	xor.b32  	%r42, %r41, %r33;
	add.s32 	%r43, %r21, %r42;
	add.s32 	%r44, %r43, 724874;
	shr.u32 	%r45, %r26, 2;
	xor.b32  	%r46, %r45, %r26;
	shl.b32 	%r47, %r42, 4;
	shl.b32 	%r48, %r46, 1;
	xor.b32  	%r49, %r48, %r47;
	xor.b32  	%r50, %r49, %r46;
	xor.b32  	%r51, %r50, %r42;
	add.s32 	%r52, %r21, %r51;
	add.s32 	%r53, %r52, 1087311;
	shr.u32 	%r54, %r27, 2;
	xor.b32  	%r55, %r54, %r27;
	st.global.v2.u32 	[%rd1+8], {%r33, %r42};
	shl.b32 	%r56, %r51, 4;
	shl.b32 	%r57, %r55, 1;
	xor.b32  	%r58, %r57, %r56;
	xor.b32  	%r59, %r58, %r55;
	xor.b32  	%r60, %r59, %r51;
	st.global.v2.u32 	[%rd1+16], {%r51, %r60};
	add.s32 	%r61, %r21, 1449748;
	st.global.v2.u32 	[%rd1], {%r61, %r28};
	add.s32 	%r62, %r60, %r61;
	cvt.u64.u32 	%rd6, %r35;
	mul.wide.u32 	%rd7, %r44, 2097152;
	xor.b64  	%rd8, %rd7, %rd6;
	cvt.rn.f64.u64 	%fd32, %rd8;
	fma.rn.f64 	%fd124, %fd32, 0d3CA0000000000000, 0d3C90000000000000;
	cvt.u64.u32 	%rd9, %r53;
	mul.wide.u32 	%rd10, %r62, 2097152;
	xor.b64  	%rd11, %rd10, %rd9;
	cvt.rn.f64.u64 	%fd33, %rd11;
	fma.rn.f64 	%fd2, %fd33, 0d3CB0000000000000, 0d3CA0000000000000;
	{
	.reg .b32 %temp; 
	mov.b64 	{%temp, %r106}, %fd124;
	}
	{
	.reg .b32 %temp; 
	mov.b64 	{%r107, %temp}, %fd124;
	}
	setp.gt.s32 	%p3, %r106, 1048575;
	mov.b32 	%r108, -1023;
	@%p3 bra 	$L__BB1_4;
	mul.f64 	%fd124, %fd124, 0d4350000000000000;
	{
	.reg .b32 %temp; 
	mov.b64 	{%temp, %r106}, %fd124;
	}
	{
	.reg .b32 %temp; 
	mov.b64 	{%r107, %temp}, %fd124;
	}
	mov.b32 	%r108, -1077;
$L__BB1_4:
	add.s32 	%r64, %r106, -1;
	setp.gt.u32 	%p4, %r64, 2146435070;
	@%p4 bra 	$L__BB1_8;
	shr.u32 	%r67, %r106, 20;
	add.s32 	%r109, %r108, %r67;
	and.b32  	%r68, %r106, 1048575;
	or.b32  	%r69, %r68, 1072693248;
	mov.b64 	%fd125, {%r107, %r69};
	setp.lt.u32 	%p6, %r69, 1073127583;
	@%p6 bra 	$L__BB1_7;
	{
	.reg .b32 %temp; 
	mov.b64 	{%r70, %temp}, %fd125;
	}
	{
	.reg .b32 %temp; 
	mov.b64 	{%temp, %r71}, %fd125;
	}
	add.s32 	%r72, %r71, -1048576;
	mov.b64 	%fd125, {%r70, %r72};
	add.s32 	%r109, %r109, 1;
$L__BB1_7:
	add.f64 	%fd35, %fd125, 0dBFF0000000000000;
	add.f64 	%fd36, %fd125, 0d3FF0000000000000;
	rcp.approx.ftz.f64 	%fd37, %fd36;
	neg.f64 	%fd38, %fd36;
	fma.rn.f64 	%fd39, %fd38, %fd37, 0d3FF0000000000000;
	fma.rn.f64 	%fd40, %fd39, %fd39, %fd39;
	fma.rn.f64 	%fd41, %fd40, %fd37, %fd37;
	mul.f64 	%fd42, %fd35, %fd41;
	fma.rn.f64 	%fd43, %fd35, %fd41, %fd42;
	mul.f64 	%fd44, %fd43, %fd43;
	fma.rn.f64 	%fd45, %fd44, 0d3EB1380B3AE80F1E, 0d3ED0EE258B7A8B04;
	fma.rn.f64 	%fd46, %fd45, %fd44, 0d3EF3B2669F02676F;
	fma.rn.f64 	%fd47, %fd46, %fd44, 0d3F1745CBA9AB0956;
	fma.rn.f64 	%fd48, %fd47, %fd44, 0d3F3C71C72D1B5154;
	fma.rn.f64 	%fd49, %fd48, %fd44, 0d3F624924923BE72D;
	fma.rn.f64 	%fd50, %fd49, %fd44, 0d3F8999999999A3C4;
	fma.rn.f64 	%fd51, %fd50, %fd44, 0d3FB5555555555554;
	sub.f64 	%fd52, %fd35, %fd43;
	add.f64 	%fd53, %fd52, %fd52;
	neg.f64 	%fd54, %fd43;
	fma.rn.f64 	%fd55, %fd54, %fd35, %fd53;
	mul.f64 	%fd56, %fd41, %fd55;
	mul.f64 	%fd57, %fd44, %fd51;
	fma.rn.f64 	%fd58, %fd57, %fd43, %fd56;
	xor.b32  	%r73, %r109, -2147483648;
	mov.b32 	%r74, 1127219200;
	mov.b64 	%fd59, {%r73, %r74};
	mov.b32 	%r75, -2147483648;
	mov.b64 	%fd60, {%r75, %r74};
	sub.f64 	%fd61, %fd59, %fd60;
	fma.rn.f64 	%fd62, %fd61, 0d3FE62E42FEFA39EF, %fd43;
	fma.rn.f64 	%fd63, %fd61, 0dBFE62E42FEFA39EF, %fd62;
	sub.f64 	%fd64, %fd63, %fd43;
	sub.f64 	%fd65, %fd58, %fd64;
	fma.rn.f64 	%fd66, %fd61, 0d3C7ABC9E3B39803F, %fd65;
	add.f64 	%fd126, %fd62, %fd66;
	bra.uni 	$L__BB1_9;
$L__BB1_8:
	fma.rn.f64 	%fd34, %fd124, 0d7FF0000000000000, 0d7FF0000000000000;
	{
	.reg .b32 %temp; 
	mov.b64 	{%temp, %r65}, %fd124;
	}
	and.b32  	%r66, %r65, 2147483647;
	setp.eq.s32 	%p5, %r66, 0;
	selp.f64 	%fd126, 0dFFF0000000000000, %fd34, %p5;
$L__BB1_9:
	mul.f64 	%fd11, %fd126, 0dC000000000000000;
	{
	.reg .b32 %temp; 
	mov.b64 	{%temp, %r76}, %fd2;
	}
	shl.b32 	%r77, %r76, 1;
	setp.gt.u32 	%p7, %r77, -2038431744;
	mov.f64 	%fd67, 0d0000000000000000;
	mul.rn.f64 	%fd68, %fd2, %fd67;
	selp.f64 	%fd12, %fd68, %fd2, %p7;
	{
	.reg .b32 %temp; 
	mov.b64 	{%r78, %temp}, %fd12;
	}
	{
	.reg .b32 %temp; 
	mov.b64 	{%temp, %r79}, %fd12;
	}
	add.s32 	%r80, %r79, 1048576;
	mov.b64 	%fd69, {%r78, %r80};
	cvt.rni.f64.f64 	%fd70, %fd69;
	cvt.rzi.s64.f64 	%rd12, %fd70;
	cvt.u32.u64 	%r81, %rd12;
	fma.rn.f64 	%fd71, %fd70, 0dBFE0000000000000, %fd12;
	mul.f64 	%fd72, %fd71, 0d3CA1A62633145C07;
	fma.rn.f64 	%fd73, %fd71, 0d400921FB54442D18, %fd72;
	mul.rn.f64 	%fd74, %fd73, %fd73;
	fma.rn.f64 	%fd75, %fd74, 0dBDA8FF8320FD8164, 0d3E21EEA7C1EF8528;
	fma.rn.f64 	%fd76, %fd75, %fd74, 0dBE927E4F8E06E6D9;
	fma.rn.f64 	%fd77, %fd76, %fd74, 0d3EFA01A019DDBCE9;
	fma.rn.f64 	%fd78, %fd77, %fd74, 0dBF56C16C16C15D47;
	fma.rn.f64 	%fd79, %fd78, %fd74, 0d3FA5555555555551;
	fma.rn.f64 	%fd80, %fd79, %fd74, 0dBFE0000000000000;
	fma.rn.f64 	%fd81, %fd80, %fd74, 0d3FF0000000000000;
	fma.rn.f64 	%fd82, %fd74, 0d3DE5DB65F9785EBA, 0dBE5AE5F12CB0D246;
	fma.rn.f64 	%fd83, %fd82, %fd74, 0d3EC71DE369ACE392;
	fma.rn.f64 	%fd84, %fd83, %fd74, 0dBF2A01A019DB62A1;
	fma.rn.f64 	%fd85, %fd84, %fd74, 0d3F81111111110818;
	fma.rn.f64 	%fd86, %fd85, %fd74, 0dBFC5555555555554;
	fma.rn.f64 	%fd87, %fd86, %fd74, 0d0000000000000000;
	fma.rn.f64 	%fd88, %fd87, %fd73, %fd73;
	and.b64  	%rd13, %rd12, 1;
	setp.eq.b64 	%p8, %rd13, 1;
	{
	.reg .b32 %temp; 
	mov.b64 	{%temp, %r82}, %fd88;
	}
	{
	.reg .b32 %temp; 
	mov.b64 	{%r83, %temp}, %fd88;
	}
	xor.b32  	%r84, %r82, -2147483648;
	mov.b64 	%fd89, {%r83, %r84};
	selp.f64 	%fd127, %fd81, %fd88, %p8;
	selp.f64 	%fd128, %fd89, %fd81, %p8;
	and.b32  	%r85, %r81, 2;
	setp.eq.s32 	%p9, %r85, 0;
	@%p9 bra 	$L__BB1_11;
	{
	.reg .b32 %temp; 
	mov.b64 	{%temp, %r86}, %fd127;
	}
	{
	.reg .b32 %temp; 
	mov.b64 	{%r87, %temp}, %fd127;
	}
	xor.b32  	%r88, %r86, -2147483648;
	mov.b64 	%fd127, {%r87, %r88};
	{
	.reg .b32 %temp; 
	mov.b64 	{%temp, %r89}, %fd128;
	}
	{
	.reg .b32 %temp; 
	mov.b64 	{%r90, %temp}, %fd128;
	}
	xor.b32  	%r91, %r89, -2147483648;
	mov.b64 	%fd128, {%r90, %r91};
$L__BB1_11:
	sqrt.rn.f64 	%fd90, %fd11;
	mov.f64 	%fd91, 0d0000000000000000;
	add.rn.f64 	%fd92, %fd128, %fd91;
	cvt.rzi.f64.f64 	%fd93, %fd12;
	setp.eq.f64 	%p10, %fd12, %fd93;
	mul.rn.f64 	%fd94, %fd12, %fd91;
	selp.f64 	%fd95, %fd94, %fd127, %p10;
	mul.f64 	%fd129, %fd90, %fd95;
	mul.f64 	%fd96, %fd90, %fd92;
	st.global.f64 	[%rd1+40], %fd96;
	mov.b32 	%r92, 1;
	st.global.u32 	[%rd1+28], %r92;
	bra.uni 	$L__BB1_13;
$L__BB1_12:
	mov.b32 	%r93, 0;
	st.global.u32 	[%rd1+28], %r93;
	ld.global.f64 	%fd129, [%rd1+40];
$L__BB1_13:
	mul.f64 	%fd97, %fd31, 0dBFE0000000000000;
	fma.rn.f64 	%fd98, %fd31, %fd97, %fd30;
	sqrt.rn.f64 	%fd99, %fd29;
	mul.f64 	%fd100, %fd99, %fd31;
	mul.f64 	%fd101, %fd100, %fd129;
	fma.rn.f64 	%fd22, %fd29, %fd98, %fd101;
	fma.rn.f64 	%fd102, %fd22, 0d3FF71547652B82FE, 0d4338000000000000;
	{
	.reg .b32 %temp; 
	mov.b64 	{%r12, %temp}, %fd102;
	}
	mov.f64 	%fd103, 0dC338000000000000;
	add.rn.f64 	%fd104, %fd102, %fd103;
	fma.rn.f64 	%fd105, %fd104, 0dBFE62E42FEFA39EF, %fd22;
	fma.rn.f64 	%fd106, %fd104, 0dBC7ABC9E3B39803F, %fd105;
	fma.rn.f64 	%fd107, %fd106, 0d3E5ADE1569CE2BDF, 0d3E928AF3FCA213EA;
	fma.rn.f64 	%fd108, %fd107, %fd106, 0d3EC71DEE62401315;
	fma.rn.f64 	%fd109, %fd108, %fd106, 0d3EFA01997C89EB71;
	fma.rn.f64 	%fd110, %fd109, %fd106, 0d3F2A01A014761F65;
	fma.rn.f64 	%fd111, %fd110, %fd106, 0d3F56C16C1852B7AF;
	fma.rn.f64 	%fd112, %fd111, %fd106, 0d3F81111111122322;
	fma.rn.f64 	%fd113, %fd112, %fd106, 0d3FA55555555502A1;
	fma.rn.f64 	%fd114, %fd113, %fd106, 0d3FC5555555555511;
	fma.rn.f64 	%fd115, %fd114, %fd106, 0d3FE000000000000B;
	fma.rn.f64 	%fd116, %fd115, %fd106, 0d3FF0000000000000;
	fma.rn.f64 	%fd117, %fd116, %fd106, 0d3FF0000000000000;
	{
	.reg .b32 %temp; 
	mov.b64 	{%r13, %temp}, %fd117;
	}
	{
	.reg .b32 %temp; 
	mov.b64 	{%temp, %r14}, %fd117;
	}
	shl.b32 	%r94, %r12, 20;
	add.s32 	%r95, %r94, %r14;
	mov.b64 	%fd130, {%r13, %r95};
	{
	.reg .b32 %temp; 
	mov.b64 	{%temp, %r96}, %fd22;
	}
	mov.b32 	%f2, %r96;
	abs.f32 	%f1, %f2;
	setp.lt.f32 	%p11, %f1, 0f4086232B;
	@%p11 bra 	$L__BB1_16;
	setp.lt.f64 	%p12, %fd22, 0d0000000000000000;
	add.f64 	%fd118, %fd22, 0d7FF0000000000000;
	selp.f64 	%fd130, 0d0000000000000000, %fd118, %p12;
	setp.geu.f32 	%p13, %f1, 0f40874800;
	@%p13 bra 	$L__BB1_16;
	shr.u32 	%r97, %r12, 31;
	add.s32 	%r98, %r12, %r97;
	shr.s32 	%r99, %r98, 1;
	shl.b32 	%r100, %r99, 20;
	add.s32 	%r101, %r14, %r100;
	mov.b64 	%fd119, {%r13, %r101};
	sub.s32 	%r102, %r12, %r99;
	shl.b32 	%r103, %r102, 20;
	add.s32 	%r104, %r103, 1072693248;
	mov.b32 	%r105, 0;
	mov.b64 	%fd120, {%r105, %r104};
	mul.f64 	%fd130, %fd120, %fd119;
$L__BB1_16:
	mul.f64 	%fd121, %fd27, %fd130;
	sub.f64 	%fd122, %fd121, %fd28;
	max.f64 	%fd123, %fd122, 0d0000000000000000;
	cvta.to.global.u64 	%rd14, %rd2;
	mul.wide.s32 	%rd15, %r1, 8;
	add.s64 	%rd16, %rd14, %rd15;
	st.global.f64 	[%rd16], %fd123;
$L__BB1_17:
	ret;

}


// ===== COMPILED SASS (sm_100) =====

	.target	sm_100

	.elftype	@"ET_EXEC"


//--------------------- .note.nv.tkinfo           --------------------------
	.section	.note.nv.tkinfo,"",@"SHT_NOTE"
	.sectionflags	@"SHF_NOTE_NV_TKINFO"
	.tkinfo
        /*0018*/ 	.word	0x00000002
        /*0030*/ 	.string	""
        /*0030*/ 	.string	"ptxas"
        /*0030*/ 	.string	"Cuda compilation tools, release 13.0, V13.0.88"
        /*0030*/ 	.string	"Build cuda_13.0.r13.0/compiler.36424714_0"
        /*0030*/ 	.string	"-arch sm_100 -m 64 "



//--------------------- .note.nv.cuinfo           --------------------------
	.section	.note.nv.cuinfo,"",@"SHT_NOTE"
	.sectionflags	@"SHF_NOTE_NV_CUINFO"
        /*0018*/ 	.short	0x0002
        /*001a*/ 	.short	0x0064
        /*001c*/ 	.short	0x0082
	.zero		2


//--------------------- .nv.info                  --------------------------
	.section	.nv.info,"",@"SHT_CUDA_INFO"
	.align	4


	//----- nvinfo : EIATTR_REGCOUNT
	.align		4
        /*0000*/ 	.byte	0x04, 0x2f
        /*0002*/ 	.short	(.L_10 - .L_9)
	.align		4
.L_9:
        /*0004*/ 	.word	index@(_Z12setup_kernelP17curandStateXORWOWyi)
        /*0008*/ 	.word	0x0000001f


	//----- nvinfo : EIATTR_FRAME_SIZE
	.align		4
.L_10:
        /*000c*/ 	.byte	0x04, 0x11
        /*000e*/ 	.short	(.L_12 - .L_11)
	.align		4
.L_11:
        /*0010*/ 	.word	index@(_Z12setup_kernelP17curandStateXORWOWyi)
        /*0014*/ 	.word	0x00000000


	//----- nvinfo : EIATTR_REGCOUNT
	.align		4
.L_12:
        /*0018*/ 	.byte	0x04, 0x2f
        /*001a*/ 	.short	(.L_14 - .L_13)
	.align		4
.L_13:
        /*001c*/ 	.word	index@(_Z18monte_carlo_kerneldddddiPdP17curandStateXORWOW)
        /*0020*/ 	.word	0x0000001e


	//----- nvinfo : EIATTR_FRAME_SIZE
	.align		4
.L_14:
        /*0024*/ 	.byte	0x04, 0x11
        /*0026*/ 	.short	(.L_16 - .L_15)
	.align		4
.L_15:
        /*0028*/ 	.word	index@($__internal_0_$__cuda_sm20_dsqrt_rn_f64_mediumpath_v1)
        /*002c*/ 	.word	0x00000000


	//----- nvinfo : EIATTR_FRAME_SIZE
	.align		4
.L_16:
        /*0030*/ 	.byte	0x04, 0x11
        /*0032*/ 	.short	(.L_18 - .L_17)
	.align		4
.L_17:
        /*0034*/ 	.word	index@(_Z18monte_carlo_kerneldddddiPdP17curandStateXORWOW)
        /*0038*/ 	.word	0x00000000


	//----- nvinfo : EIATTR_MIN_STACK_SIZE
	.align		4
.L_18:
        /*003c*/ 	.byte	0x04, 0x12
        /*003e*/ 	.short	(.L_20 - .L_19)
	.align		4
.L_19:
        /*0040*/ 	.word	index@(_Z18monte_carlo_kerneldddddiPdP17curandStateXORWOW)
        /*0044*/ 	.word	0x00000000


	//----- nvinfo : EIATTR_MIN_STACK_SIZE
	.align		4
.L_20:
        /*0048*/ 	.byte	0x04, 0x12
        /*004a*/ 	.short	(.L_22 - .L_21)
	.align		4
.L_21:
        /*004c*/ 	.word	index@(_Z12setup_kernelP17curandStateXORWOWyi)
        /*0050*/ 	.word	0x00000000
.L_22:


//--------------------- .nv.compat                --------------------------
	.section	.nv.compat,"",@"SHT_CUDA_COMPAT_INFO"
	.align	4
        /*0000*/ 	.byte	0x02, 0x09, 0x00, 0x00, 0x02, 0x02, 0x01, 0x00, 0x02, 0x05, 0x05, 0x00, 0x03, 0x07, 0x01, 0x01
        /*0010*/ 	.byte	0x02, 0x03, 0x00, 0x00, 0x02, 0x06, 0x01, 0x00, 0x04, 0x0b, 0x08, 0x00, 0x01, 0x00, 0x00, 0x00
        /*0020*/ 	.byte	0x00, 0x00, 0x00, 0x00


//--------------------- .nv.info._Z18monte_carlo_kerneldddddiPdP17curandStateXORWOW --------------------------
	.section	.nv.info._Z18monte_carlo_kerneldddddiPdP17curandStateXORWOW,"",@"SHT_CUDA_INFO"
	.sectionflags	@""
	.align	4


	//----- nvinfo : EIATTR_CUDA_API_VERSION
	.align		4
        /*0000*/ 	.byte	0x04, 0x37
        /*0002*/ 	.short	(.L_24 - .L_23)
.L_23:
        /*0004*/ 	.word	0x00000082


	//----- nvinfo : EIATTR_KPARAM_INFO
	.align		4
.L_24:
        /*0008*/ 	.byte	0x04, 0x17
        /*000a*/ 	.short	(.L_26 - .L_25)
.L_25:
        /*000c*/ 	.word	0x00000000
        /*0010*/ 	.short	0x0007
        /*0012*/ 	.short	0x0038
        /*0014*/ 	.byte	0x00, 0xf5, 0x21, 0x00


	//----- nvinfo : EIATTR_KPARAM_INFO
	.align		4
.L_26:
        /*0018*/ 	.byte	0x04, 0x17
        /*001a*/ 	.short	(.L_28 - .L_27)
.L_27:
        /*001c*/ 	.word	0x00000000
        /*0020*/ 	.short	0x0006
        /*0022*/ 	.short	0x0030
        /*0024*/ 	.byte	0x00, 0xf5, 0x21, 0x00


	//----- nvinfo : EIATTR_KPARAM_INFO
	.align		4
.L_28:
        /*0028*/ 	.byte	0x04, 0x17
        /*002a*/ 	.short	(.L_30 - .L_29)
.L_29:
        /*002c*/ 	.word	0x00000000
        /*0030*/ 	.short	0x0005
        /*0032*/ 	.short	0x0028
        /*0034*/ 	.byte	0x00, 0xf0, 0x11, 0x00


	//----- nvinfo : EIATTR_KPARAM_INFO
	.align		4
.L_30:
        /*0038*/ 	.byte	0x04, 0x17
        /*003a*/ 	.short	(.L_32 - .L_31)
.L_31:
        /*003c*/ 	.word	0x00000000
        /*0040*/ 	.short	0x0004
        /*0042*/ 	.short	0x0020
        /*0044*/ 	.byte	0x00, 0xf0, 0x21, 0x00


	//----- nvinfo : EIATTR_KPARAM_INFO
	.align		4
.L_32:
        /*0048*/ 	.byte	0x04, 0x17
        /*004a*/ 	.short	(.L_34 - .L_33)
.L_33:
        /*004c*/ 	.word	0x00000000
        /*0050*/ 	.short	0x0003
        /*0052*/ 	.short	0x0018
        /*0054*/ 	.byte	0x00, 0xf0, 0x21, 0x00


	//----- nvinfo : EIATTR_KPARAM_INFO
	.align		4
.L_34:
        /*0058*/ 	.byte	0x04, 0x17
        /*005a*/ 	.short	(.L_36 - .L_35)
.L_35:
        /*005c*/ 	.word	0x00000000
        /*0060*/ 	.short	0x0002
        /*0062*/ 	.short	0x0010
        /*0064*/ 	.byte	0x00, 0xf0, 0x21, 0x00


	//----- nvinfo : EIATTR_KPARAM_INFO
	.align		4
.L_36:
        /*0068*/ 	.byte	0x04, 0x17
        /*006a*/ 	.short	(.L_38 - .L_37)
.L_37:
        /*006c*/ 	.word	0x00000000
        /*0070*/ 	.short	0x0001
        /*0072*/ 	.short	0x0008
        /*0074*/ 	.byte	0x00, 0xf0, 0x21, 0x00


	//----- nvinfo : EIATTR_KPARAM_INFO
	.align		4
.L_38:
        /*0078*/ 	.byte	0x04, 0x17
        /*007a*/ 	.short	(.L_40 - .L_39)
.L_39:
        /*007c*/ 	.word	0x00000000
        /*0080*/ 	.short	0x0000
        /*0082*/ 	.short	0x0000
        /*0084*/ 	.byte	0x00, 0xf0, 0x21, 0x00


	//----- nvinfo : EIATTR_SPARSE_MMA_MASK
	.align		4
.L_40:
        /*0088*/ 	.byte	0x03, 0x50
        /*008a*/ 	.short	0x0000


	//----- nvinfo : EIATTR_MAXREG_COUNT
	.align		4
        /*008c*/ 	.byte	0x03, 0x1b
        /*008e*/ 	.short	0x00ff


	//----- nvinfo : EIATTR_MERCURY_ISA_VERSION
	.align		4
        /*0090*/ 	.byte	0x03, 0x5f
        /*0092*/ 	.short	0x0101


	//----- nvinfo : EIATTR_VRC_CTA_INIT_COUNT
	.align		4
        /*0094*/ 	.byte	0x02, 0x4a
	.zero		1
	.zero		1


	//----- nvinfo : EIATTR_EXIT_INSTR_OFFSETS
	.align		4
        /*0098*/ 	.byte	0x04, 0x1c
        /*009a*/ 	.short	(.L_42 - .L_41)


	//   ....[0]....
.L_41:
        /*009c*/ 	.word	0x00000070


	//   ....[1]....
        /*00a0*/ 	.word	0x000016a0


	//----- nvinfo : EIATTR_CRS_STACK_SIZE
	.align		4
.L_42:
        /*00a4*/ 	.byte	0x04, 0x1e
        /*00a6*/ 	.short	(.L_44 - .L_43)
.L_43:
        /*00a8*/ 	.word	0x00000000


	//----- nvinfo : EIATTR_CBANK_PARAM_SIZE
	.align		4
.L_44:
        /*00ac*/ 	.byte	0x03, 0x19
        /*00ae*/ 	.short	0x0040


	//----- nvinfo : EIATTR_PARAM_CBANK
	.align		4
        /*00b0*/ 	.byte	0x04, 0x0a
        /*00b2*/ 	.short	(.L_46 - .L_45)
	.align		4
.L_45:
        /*00b4*/ 	.word	index@(.nv.constant0._Z18monte_carlo_kerneldddddiPdP17curandStateXORWOW)
        /*00b8*/ 	.short	0x0380
        /*00ba*/ 	.short	0x0040


	//----- nvinfo : EIATTR_SW_WAR
	.align		4
.L_46:
        /*00bc*/ 	.byte	0x04, 0x36
        /*00be*/ 	.short	(.L_48 - .L_47)
.L_47:
        /*00c0*/ 	.word	0x00000008
.L_48:


//--------------------- .nv.info._Z12setup_kernelP17curandStateXORWOWyi --------------------------
	.section	.nv.info._Z12setup_kernelP17curandStateXORWOWyi,"",@"SHT_CUDA_INFO"
	.sectionflags	@""
	.align	4


	//----- nvinfo : EIATTR_CUDA_API_VERSION
	.align		4
        /*0000*/ 	.byte	0x04, 0x37
        /*0002*/ 	.short	(.L_50 - .L_49)
.L_49:
        /*0004*/ 	.word	0x00000082


	//----- nvinfo : EIATTR_KPARAM_INFO
	.align		4
.L_50:
        /*0008*/ 	.byte	0x04, 0x17
        /*000a*/ 	.short	(.L_52 - .L_51)
.L_51:
        /*000c*/ 	.word	0x00000000
        /*0010*/ 	.short	0x0002
        /*0012*/ 	.short	0x0010
        /*0014*/ 	.byte	0x00, 0xf0, 0x11, 0x00


	//----- nvinfo : EIATTR_KPARAM_INFO
	.align		4
.L_52:
        /*0018*/ 	.byte	0x04, 0x17
        /*001a*/ 	.short	(.L_54 - .L_53)
.L_53:
        /*001c*/ 	.word	0x00000000
        /*0020*/ 	.short	0x0001
        /*0022*/ 	.short	0x0008
        /*0024*/ 	.byte	0x00, 0xf0, 0x21, 0x00


	//----- nvinfo : EIATTR_KPARAM_INFO
	.align		4
.L_54:
        /*0028*/ 	.byte	0x04, 0x17
        /*002a*/ 	.short	(.L_56 - .L_55)
.L_55:
        /*002c*/ 	.word	0x00000000
        /*0030*/ 	.short	0x0000
        /*0032*/ 	.short	0x0000
        /*0034*/ 	.byte	0x00, 0xf5, 0x21, 0x00


	//----- nvinfo : EIATTR_SPARSE_MMA_MASK
	.align		4
.L_56:
        /*0038*/ 	.byte	0x03, 0x50
        /*003a*/ 	.short	0x0000


	//----- nvinfo : EIATTR_MAXREG_COUNT
	.align		4
        /*003c*/ 	.byte	0x03, 0x1b
        /*003e*/ 	.short	0x00ff


	//----- nvinfo : EIATTR_MERCURY_ISA_VERSION
	.align		4
        /*0040*/ 	.byte	0x03, 0x5f
        /*0042*/ 	.short	0x0101


	//----- nvinfo : EIATTR_VRC_CTA_INIT_COUNT
	.align		4
        /*0044*/ 	.byte	0x02, 0x4a
	.zero		1
	.zero		1


	//----- nvinfo : EIATTR_EXIT_INSTR_OFFSETS
	.align		4
        /*0048*/ 	.byte	0x04, 0x1c
        /*004a*/ 	.short	(.L_58 - .L_57)


	//   ....[0]....
.L_57:
        /*004c*/ 	.word	0x00000070


	//   ....[1]....
        /*0050*/ 	.word	0x00000f00


	//----- nvinfo : EIATTR_CRS_STACK_SIZE
	.align		4
.L_58:
        /*0054*/ 	.byte	0x04, 0x1e
        /*0056*/ 	.short	(.L_60 - .L_59)
.L_59:
        /*0058*/ 	.word	0x00000000


	//----- nvinfo : EIATTR_CBANK_PARAM_SIZE
	.align		4
.L_60:
        /*005c*/ 	.byte	0x03, 0x19
        /*005e*/ 	.short	0x0014


	//----- nvinfo : EIATTR_PARAM_CBANK
	.align		4
        /*0060*/ 	.byte	0x04, 0x0a
        /*0062*/ 	.short	(.L_62 - .L_61)
	.align		4
.L_61:
        /*0064*/ 	.word	index@(.nv.constant0._Z12setup_kernelP17curandStateXORWOWyi)
        /*0068*/ 	.short	0x0380
        /*006a*/ 	.short	0x0014


	//----- nvinfo : EIATTR_SW_WAR
	.align		4
.L_62:
        /*006c*/ 	.byte	0x04, 0x36
        /*006e*/ 	.short	(.L_64 - .L_63)
.L_63:
        /*0070*/ 	.word	0x00000008
.L_64:


//--------------------- .nv.callgraph             --------------------------
	.section	.nv.callgraph,"",@"SHT_CUDA_CALLGRAPH"
	.align	4
	.sectionentsize	8
	.align		4
        /*0000*/ 	.word	0x00000000
	.align		4
        /*0004*/ 	.word	0xffffffff
	.align		4
        /*0008*/ 	.word	0x00000000
	.align		4
        /*000c*/ 	.word	0xfffffffe
	.align		4
        /*0010*/ 	.word	0x00000000
	.align		4
        /*0014*/ 	.word	0xfffffffd
	.align		4
        /*0018*/ 	.word	0x00000000
	.align		4
        /*001c*/ 	.word	0xfffffffc


//--------------------- .nv.constant4             --------------------------
	.section	.nv.constant4,"a",@progbits
	.align	8
	.align		8
.nv.constant4:
        /*0000*/ 	.dword	precalc_xorwow_matrix
	.align		8
        /*0008*/ 	.dword	precalc_xorwow_offset_matrix
	.align		8
        /*0010*/ 	.dword	mrg32k3aM1
	.align		8
        /*0018*/ 	.dword	mrg32k3aM2
	.align		8
        /*0020*/ 	.dword	mrg32k3aM1SubSeq
	.align		8
        /*0028*/ 	.dword	mrg32k3aM2SubSeq
	.align		8
        /*0030*/ 	.dword	mrg32k3aM1Seq
	.align		8
        /*0038*/ 	.dword	mrg32k3aM2Seq


//--------------------- .nv.constant3             --------------------------
	.section	.nv.constant3,"a",@progbits
	.align	8
.nv.constant3:
	.type		__cr_lgamma_table,@object
	.size		__cr_lgamma_table,(.L_8 - __cr_lgamma_table)
__cr_lgamma_table:
        /*0000*/ 	.byte	0x00, 0x00, 0x00, 0x00, 0x00, 0x00, 0x00, 0x00, 0x00, 0x00, 0x00, 0x00, 0x00, 0x00, 0x00, 0x00
        /*0010*/ 	.byte	0xef, 0x39, 0xfa, 0xfe, 0x42, 0x2e, 0xe6, 0x3f, 0x02, 0x20, 0x2a, 0xfa, 0x0b, 0xab, 0xfc, 0x3f
        /*0020*/ 	.byte	0xf9, 0x2c, 0x92, 0x7c, 0xa7, 0x6c, 0x09, 0x40, 0xc9, 0x79, 0x44, 0x3c, 0x64, 0x26, 0x13, 0x40
        /*0030*/ 	.byte	0xca, 0x01, 0xcf, 0x3a, 0x27, 0x51, 0x1a, 0x40, 0x30, 0xcc, 0x2d, 0xf3, 0xe1, 0x0c, 0x21, 0x40
        /*0040*/ 	.byte	0x0d, 0xb7, 0xfc, 0x82, 0x8e, 0x35, 0x25, 0x40
.L_8:


//--------------------- .text._Z18monte_carlo_kerneldddddiPdP17curandStateXORWOW --------------------------
	.section	.text._Z18monte_carlo_kerneldddddiPdP17curandStateXORWOW,"ax",@progbits
	.align	128
        .global         _Z18monte_carlo_kerneldddddiPdP17curandStateXORWOW
        .type           _Z18monte_carlo_kerneldddddiPdP17curandStateXORWOW,@function
        .size           _Z18monte_carlo_kerneldddddiPdP17curandStateXORWOW,(.L_x_25 - _Z18monte_carlo_kerneldddddiPdP17curandStateXORWOW)
        .other          _Z18monte_carlo_kerneldddddiPdP17curandStateXORWOW,@"STO_CUDA_ENTRY STV_DEFAULT"
_Z18monte_carlo_kerneldddddiPdP17curandStateXORWOW:
.text._Z18monte_carlo_kerneldddddiPdP17curandStateXORWOW:
[----:B------:R-:W-:Y:S01]  /*0000*/  LDC R1, c[0x0][0x37c] ;  /* 0x0000df00ff017b82 */ /* 0x000fe20000000800 */
[----:B------:R-:W0:Y:S07]  /*0010*/  S2R R3, SR_TID.X ;  /* 0x0000000000037919 */ /* 0x000e2e0000002100 */
[----:B------:R-:W0:Y:S01]  /*0020*/  S2UR UR4, SR_CTAID.X ;  /* 0x00000000000479c3 */ /* 0x000e220000002500 */
[----:B------:R-:W1:Y:S07]  /*0030*/  LDCU UR5, c[0x0][0x3a8] ;  /* 0x00007500ff0577ac */ /* 0x000e6e0008000800 */
[----:B------:R-:W0:Y:S02]  /*0040*/  LDC R0, c[0x0][0x360] ;  /* 0x0000d800ff007b82 */ /* 0x000e240000000800 */
[----:B0-----:R-:W-:-:S05]  /*0050*/  IMAD R0, R0, UR4, R3 ;  /* 0x0000000400007c24 */ /* 0x001fca000f8e0203 */
[----:B-1----:R-:W-:-:S13]  /*0060*/  ISETP.GE.AND P0, PT, R0, UR5, PT ;  /* 0x0000000500007c0c */ /* 0x002fda000bf06270 */
[----:B------:R-:W-:Y:S05]  /*0070*/  @P0 EXIT ;  /* 0x000000000000094d */ /* 0x000fea0003800000 */
[----:B------:R-:W0:Y:S01]  /*0080*/  LDC.64 R4, c[0x0][0x3b8] ;  /* 0x0000ee00ff047b82 */ /* 0x000e220000000a00 */
[----:B------:R-:W1:Y:S01]  /*0090*/  LDCU.64 UR6, c[0x0][0x358] ;  /* 0x00006b00ff0677ac */ /* 0x000e620008000a00 */
[----:B0-----:R-:W-:-:S05]  /*00a0*/  IMAD.WIDE R4, R0, 0x30, R4 ;  /* 0x0000003000047825 */ /* 0x001fca00078e0204 */
[----:B-1----:R-:W2:Y:S01]  /*00b0*/  LDG.E R2, desc[UR6][R4.64+0x1c] ;  /* 0x00001c0604027981 */ /* 0x002ea2000c1e1900 */
[----:B------:R-:W-:Y:S01]  /*00c0*/  BSSY.RECONVERGENT B0, `(.L_x_0) ;  /* 0x00000f1000007945 */ /* 0x000fe20003800200 */
[----:B--2---:R-:W-:-:S13]  /*00d0*/  ISETP.NE.AND P0, PT, R2, 0x1, PT ;  /* 0x000000010200780c */ /* 0x004fda0003f05270 */
[----:B------:R-:W-:Y:S05]  /*00e0*/  @!P0 BRA `(.L_x_1) ;  /* 0x0000000c00b08947 */ /* 0x000fea0003800000 */
[----:B------:R-:W2:Y:S04]  /*00f0*/  LDG.E.64 R12, desc[UR6][R4.64] ;  /* 0x00000006040c7981 */ /* 0x000ea8000c1e1b00 */
[----:B------:R-:W3:Y:S04]  /*0100*/  LDG.E.64 R6, desc[UR6][R4.64+0x10] ;  /* 0x0000100604067981 */ /* 0x000ee8000c1e1b00 */
[----:B------:R-:W4:Y:S01]  /*0110*/  LDG.E.64 R2, desc[UR6][R4.64+0x8] ;  /* 0x0000080604027981 */ /* 0x000f22000c1e1b00 */
[----:B------:R-:W-:Y:S01]  /*0120*/  BSSY.RECONVERGENT B1, `(.L_x_2) ;  /* 0x000007f000017945 */ /* 0x000fe20003800200 */
[----:B--2---:R-:W-:Y:S01]  /*0130*/  SHF.R.U32.HI R8, RZ, 0x2, R13 ;  /* 0x00000002ff087819 */ /* 0x004fe2000001160d */
[----:B------:R-:W-:-:S03]  /*0140*/  VIADD R20, R12, 0x161f14 ;  /* 0x00161f140c147836 */ /* 0x000fc60000000000 */
[----:B------:R-:W-:Y:S01]  /*0150*/  LOP3.LUT R8, R8, R13, RZ, 0x3c, !PT ;  /* 0x0000000d08087212 */ /* 0x000fe200078e3cff */
[----:B---3--:R-:W-:Y:S01]  /*0160*/  IMAD.SHL.U32 R9, R7, 0x10, RZ ;  /* 0x0000001007097824 */ /* 0x008fe200078e00ff */
[----:B------:R-:W-:Y:S02]  /*0170*/  SHF.R.U32.HI R15, RZ, 0x2, R6 ;  /* 0x00000002ff0f7819 */ /* 0x000fe40000011606 */
[----:B----4-:R-:W-:Y:S01]  /*0180*/  SHF.R.U32.HI R11, RZ, 0x2, R2 ;  /* 0x00000002ff0b7819 */ /* 0x010fe20000011602 */
[C---:B------:R-:W-:Y:S01]  /*0190*/  IMAD.SHL.U32 R10, R8.reuse, 0x2, RZ ;  /* 0x00000002080a7824 */ /* 0x040fe200078e00ff */
[----:B------:R-:W-:Y:S02]  /*01a0*/  LOP3.LUT R15, R15, R6, RZ, 0x3c, !PT ;  /* 0x000000060f0f7212 */ /* 0x000fe400078e3cff */
[----:B------:R-:W-:Y:S02]  /*01b0*/  LOP3.LUT R11, R11, R2, RZ, 0x3c, !PT ;  /* 0x000000020b0b7212 */ /* 0x000fe400078e3cff */
[----:B------:R-:W-:-:S02]  /*01c0*/  LOP3.LUT R10, R8, R10, R9, 0x96, !PT ;  /* 0x0000000a080a7212 */ /* 0x000fc400078e9609 */
[-C--:B------:R-:W-:Y:S01]  /*01d0*/  MOV R21, R7.reuse ;  /* 0x0000000700157202 */ /* 0x080fe20000000f00 */
[----:B------:R-:W-:Y:S01]  /*01e0*/  IMAD.SHL.U32 R8, R11, 0x2, RZ ;  /* 0x000000020b087824 */ /* 0x000fe200078e00ff */
[----:B------:R-:W-:-:S03]  /*01f0*/  LOP3.LUT R10, R10, R7, RZ, 0x3c, !PT ;  /* 0x000000070a0a7212 */ /* 0x000fc600078e3cff */
[----:B------:R0:W-:Y:S01]  /*0200*/  STG.E.64 desc[UR6][R4.64], R20 ;  /* 0x0000001404007986 */ /* 0x0001e2000c101b06 */
[----:B------:R-:W-:Y:S01]  /*0210*/  IADD3 R13, PT, PT, R12, 0x587c5, R10 ;  /* 0x000587c50c0d7810 */ /* 0x000fe20007ffe00a */
[----:B------:R-:W-:-:S05]  /*0220*/  IMAD.SHL.U32 R2, R10, 0x10, RZ ;  /* 0x000000100a027824 */ /* 0x000fca00078e00ff */
[----:B------:R-:W-:Y:S02]  /*0230*/  LOP3.LUT R11, R11, R8, R2, 0x96, !PT ;  /* 0x000000080b0b7212 */ /* 0x000fe400078e9602 */
[----:B------:R-:W-:Y:S02]  /*0240*/  SHF.R.U32.HI R2, RZ, 0x2, R3 ;  /* 0x00000002ff027819 */ /* 0x000fe40000011603 */
[----:B------:R-:W-:Y:S02]  /*0250*/  LOP3.LUT R11, R11, R10, RZ, 0x3c, !PT ;  /* 0x0000000a0b0b7212 */ /* 0x000fe400078e3cff */
[----:B------:R-:W-:Y:S02]  /*0260*/  LOP3.LUT R2, R2, R3, RZ, 0x3c, !PT ;  /* 0x0000000302027212 */ /* 0x000fe400078e3cff */
[----:B------:R-:W-:Y:S01]  /*0270*/  IADD3 R8, PT, PT, R12, 0xb0f8a, R11 ;  /* 0x000b0f8a0c087810 */ /* 0x000fe20007ffe00b */
[----:B------:R-:W-:Y:S01]  /*0280*/  IMAD.SHL.U32 R3, R11, 0x10, RZ ;  /* 0x000000100b037824 */ /* 0x000fe200078e00ff */
[----:B------:R0:W-:Y:S03]  /*0290*/  STG.E.64 desc[UR6][R4.64+0x8], R10 ;  /* 0x0000080a04007986 */ /* 0x0001e6000c101b06 */
[----:B------:R-:W-:-:S03]  /*02a0*/  IMAD.WIDE.U32 R8, R8, 0x200000, RZ ;  /* 0x0020000008087825 */ /* 0x000fc600078e00ff */
[----:B------:R-:W-:Y:S01]  /*02b0*/  LOP3.LUT R8, R8, R13, RZ, 0x3c, !PT ;  /* 0x0000000d08087212 */ /* 0x000fe200078e3cff */
[----:B------:R-:W-:-:S03]  /*02c0*/  IMAD.SHL.U32 R13, R2, 0x2, RZ ;  /* 0x00000002020d7824 */ /* 0x000fc600078e00ff */
[----:B------:R-:W1:Y:S02]  /*02d0*/  I2F.F64.U64 R16, R8 ;  /* 0x0000000800107312 */ /* 0x000e640000301800 */
[----:B------:R-:W-:Y:S01]  /*02e0*/  LOP3.LUT R14, R2, R13, R3, 0x96, !PT ;  /* 0x0000000d020e7212 */ /* 0x000fe200078e9603 */
[----:B------:R-:W-:Y:S02]  /*02f0*/  HFMA2 R3, -RZ, RZ, 1.15625, 0 ;  /* 0x3ca00000ff037431 */ /* 0x000fe400000001ff */
[----:B------:R-:W-:Y:S01]  /*0300*/  IMAD.MOV.U32 R2, RZ, RZ, 0x0 ;  /* 0x00000000ff027424 */ /* 0x000fe200078e00ff */
[----:B------:R-:W-:Y:S01]  /*0310*/  LOP3.LUT R14, R14, R11, RZ, 0x3c, !PT ;  /* 0x0000000b0e0e7212 */ /* 0x000fe200078e3cff */
[----:B------:R-:W-:-:S04]  /*0320*/  IMAD.SHL.U32 R13, R15, 0x2, RZ ;  /* 0x000000020f0d7824 */ /* 0x000fc800078e00ff */
[----:B------:R-:W-:Y:S01]  /*0330*/  IMAD.SHL.U32 R6, R14, 0x10, RZ ;  /* 0x000000100e067824 */ /* 0x000fe200078e00ff */
[----:B-1----:R-:W-:-:S04]  /*0340*/  DFMA R16, R16, R2, 5.5511151231257827021e-17 ;  /* 0x3c9000001010742b */ /* 0x002fc80000000002 */
[----:B------:R-:W-:Y:S02]  /*0350*/  LOP3.LUT R15, R15, R13, R6, 0x96, !PT ;  /* 0x0000000d0f0f7212 */ /* 0x000fe400078e9606 */
[----:B------:R-:W-:Y:S02]  /*0360*/  IADD3 R13, PT, PT, R12, 0x10974f, R14 ;  /* 0x0010974f0c0d7810 */ /* 0x000fe40007ffe00e */
[----:B------:R-:W-:Y:S02]  /*0370*/  LOP3.LUT R15, R15, R14, RZ, 0x3c, !PT ;  /* 0x0000000e0f0f7212 */ /* 0x000fe400078e3cff */
[----:B------:R-:W-:Y:S01]  /*0380*/  ISETP.GT.AND P0, PT, R17, 0xfffff, PT ;  /* 0x000fffff1100780c */ /* 0x000fe20003f04270 */
[----:B------:R-:W-:Y:S02]  /*0390*/  IMAD.MOV.U32 R8, RZ, RZ, R16 ;  /* 0x000000ffff087224 */ /* 0x000fe400078e0010 */
[----:B------:R0:W-:Y:S01]  /*03a0*/  STG.E.64 desc[UR6][R4.64+0x10], R14 ;  /* 0x0000100e04007986 */ /* 0x0001e2000c101b06 */
[----:B------:R-:W-:-:S02]  /*03b0*/  IMAD.MOV.U32 R9, RZ, RZ, R17 ;  /* 0x000000ffff097224 */ /* 0x000fc400078e0011 */
[----:B------:R-:W-:Y:S02]  /*03c0*/  IMAD.IADD R18, R15, 0x1, R20 ;  /* 0x000000010f127824 */ /* 0x000fe400078e0214 */
[----:B------:R-:W-:Y:S02]  /*03d0*/  IMAD.MOV.U32 R7, RZ, RZ, R17 ;  /* 0x000000ffff077224 */ /* 0x000fe400078e0011 */
[----:B------:R-:W-:-:S03]  /*03e0*/  IMAD.WIDE.U32 R18, R18, 0x200000, RZ ;  /* 0x0020000012127825 */ /* 0x000fc600078e00ff */
[----:B------:R-:W-:Y:S01]  /*03f0*/  @!P0 DMUL R8, R8, 1.80143985094819840000e+16 ;  /* 0x4350000008088828 */ /* 0x000fe20000000000 */
[----:B------:R-:W-:-:S04]  /*0400*/  LOP3.LUT R18, R18, R13, RZ, 0x3c, !PT ;  /* 0x0000000d12127212 */ /* 0x000fc800078e3cff */
[----:B------:R-:W1:Y:S05]  /*0410*/  I2F.F64.U64 R12, R18 ;  /* 0x00000012000c7312 */ /* 0x000e6a0000301800 */
[----:B------:R-:W-:Y:S02]  /*0420*/  @!P0 IMAD.MOV.U32 R7, RZ, RZ, R9 ;  /* 0x000000ffff078224 */ /* 0x000fe400078e0009 */
[----:B------:R-:W-:Y:S02]  /*0430*/  @!P0 IMAD.MOV.U32 R16, RZ, RZ, R8 ;  /* 0x000000ffff108224 */ /* 0x000fe400078e0008 */
[----:B------:R-:W-:-:S05]  /*0440*/  VIADD R6, R7, 0xffffffff ;  /* 0xffffffff07067836 */ /* 0x000fca0000000000 */
[----:B------:R-:W-:Y:S01]  /*0450*/  ISETP.GT.U32.AND P1, PT, R6, 0x7feffffe, PT ;  /* 0x7feffffe0600780c */ /* 0x000fe20003f24070 */
[----:B-1----:R-:W-:Y:S01]  /*0460*/  DFMA R2, R12, 2.2204460492503130808e-16, R2 ;  /* 0x3cb000000c02782b */ /* 0x002fe20000000002 */
[----:B------:R-:W-:Y:S02]  /*0470*/  IMAD.MOV.U32 R6, RZ, RZ, -0x3ff ;  /* 0xfffffc01ff067424 */ /* 0x000fe400078e00ff */
[----:B------:R-:W-:-:S09]  /*0480*/  @!P0 IMAD.MOV.U32 R6, RZ, RZ, -0x435 ;  /* 0xfffffbcbff068424 */ /* 0x000fd200078e00ff */
[----:B0-----:R-:W-:Y:S05]  /*0490*/  @P1 BRA `(.L_x_3) ;  /* 0x0000000400041947 */ /* 0x001fea0003800000 */
[----:B------:R-:W-:Y:S01]  /*04a0*/  LOP3.LUT R8, R7, 0xfffff, RZ, 0xc0, !PT ;  /* 0x000fffff07087812 */ /* 0x000fe200078ec0ff */
[----:B------:R-:W-:Y:S01]  /*04b0*/  IMAD.MOV.U32 R10, RZ, RZ, RZ ;  /* 0x000000ffff0a7224 */ /* 0x000fe200078e00ff */
[----:B------:R-:W-:Y:S01]  /*04c0*/  UMOV UR4, 0x3ae80f1e ;  /* 0x3ae80f1e00047882 */ /* 0x000fe20000000000 */
[----:B------:R-:W-:Y:S01]  /*04d0*/  IMAD.MOV.U32 R18, RZ, RZ, -0x748574fc ;  /* 0x8b7a8b04ff127424 */ /* 0x000fe200078e00ff */
[----:B------:R-:W-:Y:S01]  /*04e0*/  LOP3.LUT R9, R8, 0x3ff00000, RZ, 0xfc, !PT ;  /* 0x3ff0000008097812 */ /* 0x000fe200078efcff */
[----:B------:R-:W-:Y:S01]  /*04f0*/  IMAD.MOV.U32 R19, RZ, RZ, 0x3ed0ee25 ;  /* 0x3ed0ee25ff137424 */ /* 0x000fe200078e00ff */
[----:B------:R-:W-:Y:S01]  /*0500*/  MOV R8, R16 ;  /* 0x0000001000087202 */ /* 0x000fe20000000f00 */
[----:B------:R-:W-:Y:S01]  /*0510*/  UMOV UR5, 0x3eb1380b ;  /* 0x3eb1380b00057882 */ /* 0x000fe20000000000 */
[----:B------:R-:W-:Y:S01]  /*0520*/  ISETP.GE.U32.AND P0, PT, R9, 0x3ff6a09f, PT ;  /* 0x3ff6a09f0900780c */ /* 0x000fe20003f06070 */
[----:B------:R-:W-:Y:S01]  /*0530*/  UMOV UR8, 0x80000000 ;  /* 0x8000000000087882 */ /* 0x000fe20000000000 */
[----:B------:R-:W-:Y:S01]  /*0540*/  LEA.HI R20, R7, R6, RZ, 0xc ;  /* 0x0000000607147211 */ /* 0x000fe200078f60ff */
[----:B------:R-:W-:Y:S01]  /*0550*/  UMOV UR9, 0x43300000 ;  /* 0x4330000000097882 */ /* 0x000fe20000000000 */
[----:B------:R-:W-:-:S09]  /*0560*/  MOV R21, 0x43300000 ;  /* 0x4330000000157802 */ /* 0x000fd20000000f00 */
[----:B------:R-:W-:Y:S02]  /*0570*/  @P0 VIADD R11, R9, 0xfff00000 ;  /* 0xfff00000090b0836 */ /* 0x000fe40000000000 */
[----:B------:R-:W-:Y:S02]  /*0580*/  @P0 VIADD R20, R20, 0x1 ;  /* 0x0000000114140836 */ /* 0x000fe40000000000 */
[----:B------:R-:W-:-:S03]  /*0590*/  @P0 IMAD.MOV.U32 R9, RZ, RZ, R11 ;  /* 0x000000ffff090224 */ /* 0x000fc600078e000b */
[----:B------:R-:W-:-:S03]  /*05a0*/  LOP3.LUT R20, R20, 0x80000000, RZ, 0x3c, !PT ;  /* 0x8000000014147812 */ /* 0x000fc600078e3cff */
[C---:B------:R-:W-:Y:S02]  /*05b0*/  DADD R16, R8.reuse, 1 ;  /* 0x3ff0000008107429 */ /* 0x040fe40000000000 */
[----:B------:R-:W-:-:S04]  /*05c0*/  DADD R8, R8, -1 ;  /* 0xbff0000008087429 */ /* 0x000fc80000000000 */
[----:B------:R-:W0:Y:S02]  /*05d0*/  MUFU.RCP64H R11, R17 ;  /* 0x00000011000b7308 */ /* 0x000e240000001800 */
[----:B0-----:R-:W-:-:S08]  /*05e0*/  DFMA R12, -R16, R10, 1 ;  /* 0x3ff00000100c742b */ /* 0x001fd0000000010a */
[----:B------:R-:W-:-:S08]  /*05f0*/  DFMA R12, R12, R12, R12 ;  /* 0x0000000c0c0c722b */ /* 0x000fd0000000000c */
[----:B------:R-:W-:-:S08]  /*0600*/  DFMA R10, R10, R12, R10 ;  /* 0x0000000c0a0a722b */ /* 0x000fd0000000000a */
[----:B------:R-:W-:-:S08]  /*0610*/  DMUL R12, R8, R10 ;  /* 0x0000000a080c7228 */ /* 0x000fd00000000000 */
[----:B------:R-:W-:-:S08]  /*0620*/  DFMA R12, R8, R10, R12 ;  /* 0x0000000a080c722b */ /* 0x000fd0000000000c */
[----:B------:R-:W-:Y:S02]  /*0630*/  DMUL R14, R12, R12 ;  /* 0x0000000c0c0e7228 */ /* 0x000fe40000000000 */
[----:B------:R-:W-:-:S06]  /*0640*/  DADD R6, R8, -R12 ;  /* 0x0000000008067229 */ /* 0x000fcc000000080c */
[----:B------:R-:W-:Y:S01]  /*0650*/  DFMA R16, R14, UR4, R18 ;  /* 0x000000040e107c2b */ /* 0x000fe20008000012 */
[----:B------:R-:W-:Y:S01]  /*0660*/  UMOV UR4, 0x9f02676f ;  /* 0x9f02676f00047882 */ /* 0x000fe20000000000 */
[----:B------:R-:W-:Y:S01]  /*0670*/  UMOV UR5, 0x3ef3b266 ;  /* 0x3ef3b26600057882 */ /* 0x000fe20000000000 */
[----:B------:R-:W-:Y:S02]  /*0680*/  DADD R18, R6, R6 ;  /* 0x0000000006127229 */ /* 0x000fe40000000006 */
[----:B------:R-:W-:Y:S01]  /*0690*/  DADD R6, R20, -UR8 ;  /* 0x8000000814067e29 */ /* 0x000fe20008000000 */
[----:B------:R-:W-:Y:S01]  /*06a0*/  UMOV UR8, 0xfefa39ef ;  /* 0xfefa39ef00087882 */ /* 0x000fe20000000000 */
[----:B------:R-:W-:Y:S01]  /*06b0*/  UMOV UR9, 0x3fe62e42 ;  /* 0x3fe62e4200097882 */ /* 0x000fe20000000000 */
[----:B------:R-:W-:Y:S01]  /*06c0*/  DFMA R16, R14, R16, UR4 ;  /* 0x000000040e107e2b */ /* 0x000fe20008000010 */
[----:B------:R-:W-:Y:S01]  /*06d0*/  UMOV UR4, 0xa9ab0956 ;  /* 0xa9ab095600047882 */ /* 0x000fe20000000000 */
[----:B------:R-:W-:Y:S01]  /*06e0*/  UMOV UR5, 0x3f1745cb ;  /* 0x3f1745cb00057882 */ /* 0x000fe20000000000 */
[----:B------:R-:W-:-:S02]  /*06f0*/  DFMA R18, R8, -R12, R18 ;  /* 0x8000000c0812722b */ /* 0x000fc40000000012 */
[----:B------:R-:W-:-:S03]  /*0700*/  DFMA R8, R6, UR8, R12 ;  /* 0x0000000806087c2b */ /* 0x000fc6000800000c */
[----:B------:R-:W-:Y:S01]  /*0710*/  DFMA R16, R14, R16, UR4 ;  /* 0x000000040e107e2b */ /* 0x000fe20008000010 */
[----:B------:R-:W-:Y:S01]  /*0720*/  UMOV UR4, 0x2d1b5154 ;  /* 0x2d1b515400047882 */ /* 0x000fe20000000000 */
[----:B------:R-:W-:Y:S01]  /*0730*/  UMOV UR5, 0x3f3c71c7 ;  /* 0x3f3c71c700057882 */ /* 0x000fe20000000000 */
[----:B------:R-:W-:-:S05]  /*0740*/  DMUL R18, R10, R18 ;  /* 0x000000120a127228 */ /* 0x000fca0000000000 */
[----:B------:R-:W-:Y:S01]  /*0750*/  DFMA R16, R14, R16, UR4 ;  /* 0x000000040e107e2b */ /* 0x000fe20008000010 */
[----:B------:R-:W-:Y:S01]  /*0760*/  UMOV UR4, 0x923be72d ;  /* 0x923be72d00047882 */ /* 0x000fe20000000000 */
[----:B------:R-:W-:-:S06]  /*0770*/  UMOV UR5, 0x3f624924 ;  /* 0x3f62492400057882 */ /* 0x000fcc0000000000 */
        /* <DEDUP_REMOVED lines=8> */
[----:B------:R-:W-:Y:S02]  /*0800*/  UMOV UR5, 0x3fe62e42 ;  /* 0x3fe62e4200057882 */ /* 0x000fe40000000000 */
[----:B------:R-:W-:Y:S01]  /*0810*/  DFMA R20, R6, -UR4, R8 ;  /* 0x8000000406147c2b */ /* 0x000fe20008000008 */
[----:B------:R-:W-:Y:S01]  /*0820*/  UMOV UR4, 0x3b39803f ;  /* 0x3b39803f00047882 */ /* 0x000fe20000000000 */
[----:B------:R-:W-:Y:S02]  /*0830*/  UMOV UR5, 0x3c7abc9e ;  /* 0x3c7abc9e00057882 */ /* 0x000fe40000000000 */
[----:B------:R-:W-:-:S04]  /*0840*/  DMUL R16, R14, R16 ;  /* 0x000000100e107228 */ /* 0x000fc80000000000 */
[----:B------:R-:W-:-:S04]  /*0850*/  DADD R20, -R12, R20 ;  /* 0x000000000c147229 */ /* 0x000fc80000000114 */
[----:B------:R-:W-:-:S08]  /*0860*/  DFMA R16, R12, R16, R18 ;  /* 0x000000100c10722b */ /* 0x000fd00000000012 */
[----:B------:R-:W-:-:S08]  /*0870*/  DADD R16, R16, -R20 ;  /* 0x0000000010107229 */ /* 0x000fd00000000814 */
[----:B------:R-:W-:-:S08]  /*0880*/  DFMA R16, R6, UR4, R16 ;  /* 0x0000000406107c2b */ /* 0x000fd00008000010 */
[----:B------:R-:W-:Y:S01]  /*0890*/  DADD R10, R8, R16 ;  /* 0x00000000080a7229 */ /* 0x000fe20000000010 */
[----:B------:R-:W-:Y:S10]  /*08a0*/  BRA `(.L_x_4) ;  /* 0x0000000000187947 */ /* 0x000ff40003800000 */
.L_x_3:
[----:B------:R-:W-:Y:S01]  /*08b0*/  IMAD.MOV.U32 R6, RZ, RZ, 0x0 ;  /* 0x00000000ff067424 */ /* 0x000fe200078e00ff */
[----:B------:R-:W-:Y:S01]  /*08c0*/  LOP3.LUT P0, RZ, R9, 0x7fffffff, RZ, 0xc0, !PT ;  /* 0x7fffffff09ff7812 */ /* 0x000fe2000780c0ff */
[----:B------:R-:W-:-:S06]  /*08d0*/  IMAD.MOV.U32 R7, RZ, RZ, 0x7ff00000 ;  /* 0x7ff00000ff077424 */ /* 0x000fcc00078e00ff */
[----:B------:R-:W-:-:S10]  /*08e0*/  DFMA R6, R8, R6, +INF ;  /* 0x7ff000000806742b */ /* 0x000fd40000000006 */
[----:B------:R-:W-:Y:S02]  /*08f0*/  FSEL R10, R6, RZ, P0 ;  /* 0x000000ff060a7208 */ /* 0x000fe40000000000 */
[----:B------:R-:W-:-:S07]  /*0900*/  FSEL R11, R7, -QNAN , P0 ;  /* 0xfff00000070b7808 */ /* 0x000fce0000000000 */
.L_x_4:
[----:B------:R-:W-:Y:S05]  /*0910*/  BSYNC.RECONVERGENT B1 ;  /* 0x0000000000017941 */ /* 0x000fea0003800200 */
.L_x_2:
[----:B------:R-:W-:Y:S01]  /*0920*/  DMUL R12, RZ, R2 ;  /* 0x00000002ff0c7228 */ /* 0x000fe20000000000 */
[----:B------:R-:W-:Y:S01]  /*0930*/  IMAD.SHL.U32 R6, R3, 0x2, RZ ;  /* 0x0000000203067824 */ /* 0x000fe200078e00ff */
[----:B------:R-:W-:Y:S01]  /*0940*/  UMOV UR4, 0x33145c07 ;  /* 0x33145c0700047882 */ /* 0x000fe20000000000 */
[----:B------:R-:W-:Y:S01]  /*0950*/  UMOV UR5, 0x3ca1a626 ;  /* 0x3ca1a62600057882 */ /* 0x000fe20000000000 */
[----:B------:R-:W-:Y:S01]  /*0960*/  IMAD.MOV.U32 R16, RZ, RZ, -0x3e107ad8 ;  /* 0xc1ef8528ff107424 */ /* 0x000fe200078e00ff */
[----:B------:R-:W-:Y:S01]  /*0970*/  MOV R17, 0x3e21eea7 ;  /* 0x3e21eea700117802 */ /* 0x000fe20000000f00 */
[----:B------:R-:W-:Y:S01]  /*0980*/  IMAD.MOV.U32 R18, RZ, RZ, 0x2cb0d246 ;  /* 0x2cb0d246ff127424 */ /* 0x000fe200078e00ff */
[----:B------:R-:W-:Y:S01]  /*0990*/  ISETP.GT.U32.AND P0, PT, R6, -0x79800000, PT ;  /* 0x868000000600780c */ /* 0x000fe20003f04070 */
[----:B------:R-:W-:Y:S01]  /*09a0*/  IMAD.MOV.U32 R19, RZ, RZ, 0x3e5ae5f1 ;  /* 0x3e5ae5f1ff137424 */ /* 0x000fe200078e00ff */
[----:B------:R-:W-:Y:S01]  /*09b0*/  UMOV UR8, 0xf9785eba ;  /* 0xf9785eba00087882 */ /* 0x000fe20000000000 */
[----:B------:R-:W-:Y:S01]  /*09c0*/  UMOV UR9, 0x3de5db65 ;  /* 0x3de5db6500097882 */ /* 0x000fe20000000000 */
[----:B------:R-:W-:Y:S01]  /*09d0*/  FSEL R7, R13, R3, P0 ;  /* 0x000000030d077208 */ /* 0x000fe20000000000 */
[----:B------:R-:W-:Y:S01]  /*09e0*/  DMUL R10, R10, -2 ;  /* 0xc00000000a0a7828 */ /* 0x000fe20000000000 */
[----:B------:R-:W-:Y:S01]  /*09f0*/  FSEL R12, R12, R2, P0 ;  /* 0x000000020c0c7208 */ /* 0x000fe20000000000 */
[----:B------:R-:W-:Y:S02]  /*0a00*/  BSSY.RECONVERGENT B1, `(.L_x_5) ;  /* 0x000004e000017945 */ /* 0x000fe40003800200 */
[----:B------:R-:W-:-:S02]  /*0a10*/  VIADD R13, R7, 0x100000 ;  /* 0x00100000070d7836 */ /* 0x000fc40000000000 */
[----:B------:R-:W-:Y:S02]  /*0a20*/  IMAD.MOV.U32 R6, RZ, RZ, R12 ;  /* 0x000000ffff067224 */ /* 0x000fe400078e000c */
[----:B------:R-:W0:Y:S08]  /*0a30*/  FRND.F64 R2, R12 ;  /* 0x0000000c00027313 */ /* 0x000e300000301800 */
[----:B------:R-:W1:Y:S01]  /*0a40*/  F2I.S64.F64 R12, R12 ;  /* 0x0000000c000c7311 */ /* 0x000e620000301900 */
[----:B0-----:R-:W-:-:S08]  /*0a50*/  DFMA R2, R2, -0.5, R6 ;  /* 0xbfe000000202782b */ /* 0x001fd00000000006 */
[----:B------:R-:W-:Y:S01]  /*0a60*/  DMUL R8, R2, UR4 ;  /* 0x0000000402087c28 */ /* 0x000fe20008000000 */
[----:B------:R-:W-:Y:S01]  /*0a70*/  UMOV UR4, 0x54442d18 ;  /* 0x54442d1800047882 */ /* 0x000fe20000000000 */
[----:B------:R-:W-:Y:S01]  /*0a80*/  UMOV UR5, 0x400921fb ;  /* 0x400921fb00057882 */ /* 0x000fe20000000000 */
[----:B-1----:R-:W-:-:S05]  /*0a90*/  LOP3.LUT P1, RZ, R12, 0x2, RZ, 0xc0, !PT ;  /* 0x000000020cff7812 */ /* 0x002fca000782c0ff */
[----:B------:R-:W-:Y:S01]  /*0aa0*/  DFMA R8, R2, UR4, R8 ;  /* 0x0000000402087c2b */ /* 0x000fe20008000008 */
[----:B------:R-:W-:Y:S01]  /*0ab0*/  UMOV UR4, 0x20fd8164 ;  /* 0x20fd816400047882 */ /* 0x000fe20000000000 */
[----:B------:R-:W-:Y:S01]  /*0ac0*/  UMOV UR5, 0x3da8ff83 ;  /* 0x3da8ff8300057882 */ /* 0x000fe20000000000 */
[----:B------:R-:W0:Y:S01]  /*0ad0*/  MUFU.RSQ64H R3, R11 ;  /* 0x0000000b00037308 */ /* 0x000e220000001c00 */
[----:B------:R-:W-:-:S04]  /*0ae0*/  VIADD R2, R11, 0xfcb00000 ;  /* 0xfcb000000b027836 */ /* 0x000fc80000000000 */
[----:B------:R-:W-:-:S08]  /*0af0*/  DMUL R14, R8, R8 ;  /* 0x00000008080e7228 */ /* 0x000fd00000000000 */
[C---:B------:R-:W-:Y:S01]  /*0b00*/  DFMA R16, R14.reuse, -UR4, R16 ;  /* 0x800000040e107c2b */ /* 0x040fe20008000010 */
[----:B------:R-:W-:Y:S01]  /*0b10*/  UMOV UR4, 0x8e06e6d9 ;  /* 0x8e06e6d900047882 */ /* 0x000fe20000000000 */
[----:B------:R-:W-:Y:S01]  /*0b20*/  DFMA R18, R14, UR8, -R18 ;  /* 0x000000080e127c2b */ /* 0x000fe20008000812 */
[----:B------:R-:W-:Y:S01]  /*0b30*/  UMOV UR5, 0x3e927e4f ;  /* 0x3e927e4f00057882 */ /* 0x000fe20000000000 */
[----:B------:R-:W-:Y:S01]  /*0b40*/  UMOV UR8, 0x69ace392 ;  /* 0x69ace39200087882 */ /* 0x000fe20000000000 */
[----:B------:R-:W-:Y:S01]  /*0b50*/  UMOV UR9, 0x3ec71de3 ;  /* 0x3ec71de300097882 */ /* 0x000fe20000000000 */
[----:B0-----:R-:W-:Y:S02]  /*0b60*/  DMUL R20, R2, R2 ;  /* 0x0000000202147228 */ /* 0x001fe40000000000 */
[C---:B------:R-:W-:Y:S01]  /*0b70*/  DFMA R16, R14.reuse, R16, -UR4 ;  /* 0x800000040e107e2b */ /* 0x040fe20008000010 */
[----:B------:R-:W-:Y:S01]  /*0b80*/  UMOV UR4, 0x19ddbce9 ;  /* 0x19ddbce900047882 */ /* 0x000fe20000000000 */
[----:B------:R-:W-:Y:S01]  /*0b90*/  DFMA R18, R14, R18, UR8 ;  /* 0x000000080e127e2b */ /* 0x000fe20008000012 */
[----:B------:R-:W-:Y:S01]  /*0ba0*/  UMOV UR5, 0x3efa01a0 ;  /* 0x3efa01a000057882 */ /* 0x000fe20000000000 */
[----:B------:R-:W-:Y:S01]  /*0bb0*/  UMOV UR8, 0x19db62a1 ;  /* 0x19db62a100087882 */ /* 0x000fe20000000000 */
[----:B------:R-:W-:-:S03]  /*0bc0*/  UMOV UR9, 0x3f2a01a0 ;  /* 0x3f2a01a000097882 */ /* 0x000fc60000000000 */
[C---:B------:R-:W-:Y:S01]  /*0bd0*/  DFMA R16, R14.reuse, R16, UR4 ;  /* 0x000000040e107e2b */ /* 0x040fe20008000010 */
[----:B------:R-:W-:Y:S01]  /*0be0*/  UMOV UR4, 0x16c15d47 ;  /* 0x16c15d4700047882 */ /* 0x000fe20000000000 */
[----:B------:R-:W-:Y:S01]  /*0bf0*/  DFMA R18, R14, R18, -UR8 ;  /* 0x800000080e127e2b */ /* 0x000fe20008000012 */
[----:B------:R-:W-:Y:S01]  /*0c00*/  UMOV UR5, 0x3f56c16c ;  /* 0x3f56c16c00057882 */ /* 0x000fe20000000000 */
[----:B------:R-:W-:Y:S01]  /*0c10*/  UMOV UR8, 0x11110818 ;  /* 0x1111081800087882 */ /* 0x000fe20000000000 */
[----:B------:R-:W-:-:S03]  /*0c20*/  UMOV UR9, 0x3f811111 ;  /* 0x3f81111100097882 */ /* 0x000fc60000000000 */
[C---:B------:R-:W-:Y:S01]  /*0c30*/  DFMA R22, R14.reuse, R16, -UR4 ;  /* 0x800000040e167e2b */ /* 0x040fe20008000010 */
[----:B------:R-:W-:Y:S01]  /*0c40*/  UMOV UR4, 0x55555551 ;  /* 0x5555555100047882 */ /* 0x000fe20000000000 */
[----:B------:R-:W-:Y:S01]  /*0c50*/  DFMA R18, R14, R18, UR8 ;  /* 0x000000080e127e2b */ /* 0x000fe20008000012 */
[----:B------:R-:W-:Y:S01]  /*0c60*/  UMOV UR5, 0x3fa55555 ;  /* 0x3fa5555500057882 */ /* 0x000fe20000000000 */
[----:B------:R-:W-:Y:S01]  /*0c70*/  UMOV UR8, 0x55555554 ;  /* 0x5555555400087882 */ /* 0x000fe20000000000 */
[----:B------:R-:W-:Y:S01]  /*0c80*/  UMOV UR9, 0x3fc55555 ;  /* 0x3fc5555500097882 */ /* 0x000fe20000000000 */
[----:B------:R-:W-:Y:S02]  /*0c90*/  DFMA R16, R10, -R20, 1 ;  /* 0x3ff000000a10742b */ /* 0x000fe40000000814 */
[C---:B------:R-:W-:Y:S01]  /*0ca0*/  DFMA R22, R14.reuse, R22, UR4 ;  /* 0x000000040e167e2b */ /* 0x040fe20008000016 */
[----:B------:R-:W-:Y:S01]  /*0cb0*/  IMAD.MOV.U32 R20, RZ, RZ, 0x0 ;  /* 0x00000000ff147424 */ /* 0x000fe200078e00ff */
[----:B------:R-:W-:Y:S01]  /*0cc0*/  DFMA R18, R14, R18, -UR8 ;  /* 0x800000080e127e2b */ /* 0x000fe20008000012 */
[----:B------:R-:W-:-:S05]  /*0cd0*/  IMAD.MOV.U32 R21, RZ, RZ, 0x3fd80000 ;  /* 0x3fd80000ff157424 */ /* 0x000fca00078e00ff */
[----:B------:R-:W-:Y:S02]  /*0ce0*/  DFMA R22, R14, R22, -0.5 ;  /* 0xbfe000000e16742b */ /* 0x000fe40000000016 */
[----:B------:R-:W-:Y:S02]  /*0cf0*/  DFMA R20, R16, R20, 0.5 ;  /* 0x3fe000001014742b */ /* 0x000fe40000000014 */
[----:B------:R-:W-:Y:S02]  /*0d00*/  DMUL R16, R2, R16 ;  /* 0x0000001002107228 */ /* 0x000fe40000000000 */
[C---:B------:R-:W-:Y:S02]  /*0d10*/  DFMA R18, R14.reuse, R18, RZ ;  /* 0x000000120e12722b */ /* 0x040fe400000000ff */
[----:B------:R-:W-:-:S04]  /*0d20*/  DFMA R14, R14, R22, 1 ;  /* 0x3ff000000e0e742b */ /* 0x000fc80000000016 */
[----:B------:R-:W-:Y:S02]  /*0d30*/  DFMA R20, R20, R16, R2 ;  /* 0x000000101414722b */ /* 0x000fe40000000002 */
[----:B------:R-:W-:Y:S01]  /*0d40*/  DFMA R22, R8, R18, R8 ;  /* 0x000000120816722b */ /* 0x000fe20000000008 */
[----:B------:R-:W-:-:S04]  /*0d50*/  LOP3.LUT R16, R12, 0x1, RZ, 0xc0, !PT ;  /* 0x000000010c107812 */ /* 0x000fc800078ec0ff */
[----:B------:R-:W-:Y:S01]  /*0d60*/  ISETP.NE.U32.AND P0, PT, R16, 0x1, PT ;  /* 0x000000011000780c */ /* 0x000fe20003f05070 */
[----:B------:R-:W-:Y:S02]  /*0d70*/  DMUL R8, R10, R20 ;  /* 0x000000140a087228 */ /* 0x000fe40000000000 */
[----:B------:R-:W-:Y:S01]  /*0d80*/  VIADD R13, R21, 0xfff00000 ;  /* 0xfff00000150d7836 */ /* 0x000fe20000000000 */
[----:B------:R-:W-:Y:S02]  /*0d90*/  ISETP.NE.U32.AND.EX P0, PT, RZ, RZ, PT, P0 ;  /* 0x000000ffff00720c */ /* 0x000fe40003f05100 */
[----:B------:R-:W-:Y:S02]  /*0da0*/  LOP3.LUT R25, R23, 0x80000000, RZ, 0x3c, !PT ;  /* 0x8000000017197812 */ /* 0x000fe400078e3cff */
[----:B------:R-:W-:Y:S01]  /*0db0*/  FSEL R16, R14, R22, !P0 ;  /* 0x000000160e107208 */ /* 0x000fe20004000000 */
[----:B------:R-:W-:Y:S01]  /*0dc0*/  DFMA R18, R8, -R8, R10 ;  /* 0x800000080812722b */ /* 0x000fe2000000000a */
[----:B------:R-:W-:-:S02]  /*0dd0*/  FSEL R17, R15, R23, !P0 ;  /* 0x000000170f117208 */ /* 0x000fc40004000000 */
[----:B------:R-:W-:Y:S02]  /*0de0*/  FSEL R14, R22, R14, !P0 ;  /* 0x0000000e160e7208 */ /* 0x000fe40004000000 */
[----:B------:R-:W-:Y:S02]  /*0df0*/  FSEL R15, R25, R15, !P0 ;  /* 0x0000000f190f7208 */ /* 0x000fe40004000000 */
[----:B------:R-:W-:Y:S02]  /*0e00*/  ISETP.GE.U32.AND P0, PT, R2, 0x7ca00000, PT ;  /* 0x7ca000000200780c */ /* 0x000fe40003f06070 */
[----:B------:R-:W-:Y:S02]  /*0e10*/  MOV R12, R20 ;  /* 0x00000014000c7202 */ /* 0x000fe40000000f00 */
[----:B------:R-:W-:Y:S02]  /*0e20*/  @P1 LOP3.LUT R25, R17, 0x80000000, RZ, 0x3c, !PT ;  /* 0x8000000011191812 */ /* 0x000fe400078e3cff */
[----:B------:R-:W-:-:S02]  /*0e30*/  @P1 LOP3.LUT R27, R15, 0x80000000, RZ, 0x3c, !PT ;  /* 0x800000000f1b1812 */ /* 0x000fc400078e3cff */
[----:B------:R-:W-:Y:S01]  /*0e40*/  DFMA R22, R18, R12, R8 ;  /* 0x0000000c1216722b */ /* 0x000fe20000000008 */
[----:B------:R-:W-:Y:S02]  /*0e50*/  @P1 IMAD.MOV.U32 R17, RZ, RZ, R25 ;  /* 0x000000ffff111224 */ /* 0x000fe400078e0019 */
[----:B------:R-:W-:Y:S02]  /*0e60*/  @P1 IMAD.MOV.U32 R15, RZ, RZ, R27 ;  /* 0x000000ffff0f1224 */ /* 0x000fe400078e001b */
[----:B------:R-:W-:Y:S06]  /*0e70*/  @!P0 BRA `(.L_x_6) ;  /* 0x0000000000188947 */ /* 0x000fec0003800000 */
[----:B------:R-:W-:Y:S01]  /*0e80*/  IMAD.MOV.U32 R12, RZ, RZ, R20 ;  /* 0x000000ffff0c7224 */ /* 0x000fe200078e0014 */
[----:B------:R-:W-:Y:S01]  /*0e90*/  MOV R20, 0xec0 ;  /* 0x00000ec000147802 */ /* 0x000fe20000000f00 */
[----:B------:R-:W-:-:S07]  /*0ea0*/  IMAD.MOV.U32 R21, RZ, RZ, R2 ;  /* 0x000000ffff157224 */ /* 0x000fce00078e0002 */
[----:B------:R-:W-:Y:S05]  /*0eb0*/  CALL.REL.NOINC `($__internal_0_$__cuda_sm20_dsqrt_rn_f64_mediumpath_v1) ;  /* 0x0000000400fc7944 */ /* 0x000fea0003c00000 */
[----:B------:R-:W-:Y:S02]  /*0ec0*/  IMAD.MOV.U32 R22, RZ, RZ, R10 ;  /* 0x000000ffff167224 */ /* 0x000fe400078e000a */
[----:B------:R-:W-:-:S07]  /*0ed0*/  IMAD.MOV.U32 R23, RZ, RZ, R11 ;  /* 0x000000ffff177224 */ /* 0x000fce00078e000b */
.L_x_6:
[----:B------:R-:W-:Y:S05]  /*0ee0*/  BSYNC.RECONVERGENT B1 ;  /* 0x0000000000017941 */ /* 0x000fea0003800200 */
.L_x_5:
[----:B------:R-:W-:Y:S01]  /*0ef0*/  DADD R14, RZ, R14 ;  /* 0x00000000ff0e7229 */ /* 0x000fe2000000000e */
[----:B------:R-:W0:Y:S01]  /*0f00*/  FRND.F64.TRUNC R2, R6 ;  /* 0x0000000600027313 */ /* 0x000e22000030d800 */
[----:B------:R-:W-:Y:S01]  /*0f10*/  MOV R11, 0x1 ;  /* 0x00000001000b7802 */ /* 0x000fe20000000f00 */
[----:B------:R-:W-:-:S04]  /*0f20*/  DMUL R8, RZ, R6 ;  /* 0x00000006ff087228 */ /* 0x000fc80000000000 */
[----:B------:R1:W-:Y:S01]  /*0f30*/  STG.E desc[UR6][R4.64+0x1c], R11 ;  /* 0x00001c0b04007986 */ /* 0x0003e2000c101906 */
[----:B------:R-:W-:-:S07]  /*0f40*/  DMUL R14, R14, R22 ;  /* 0x000000160e0e7228 */ /* 0x000fce0000000000 */
[----:B------:R1:W-:Y:S01]  /*0f50*/  STG.E.64 desc[UR6][R4.64+0x28], R14 ;  /* 0x0000280e04007986 */ /* 0x0003e2000c101b06 */
[----:B0-----:R-:W-:-:S06]  /*0f60*/  DSETP.NEU.AND P0, PT, R6, R2, PT ;  /* 0x000000020600722a */ /* 0x001fcc0003f0d000 */
[----:B------:R-:W-:Y:S02]  /*0f70*/  FSEL R2, R8, R16, !P0 ;  /* 0x0000001008027208 */ /* 0x000fe40004000000 */
[----:B------:R-:W-:-:S06]  /*0f80*/  FSEL R3, R9, R17, !P0 ;  /* 0x0000001109037208 */ /* 0x000fcc0004000000 */
[----:B------:R-:W-:Y:S01]  /*0f90*/  DMUL R2, R22, R2 ;  /* 0x0000000216027228 */ /* 0x000fe20000000000 */
[----:B-1----:R-:W-:Y:S10]  /*0fa0*/  BRA `(.L_x_7) ;  /* 0x0000000000087947 */ /* 0x002ff40003800000 */
.L_x_1:
[----:B------:R0:W5:Y:S04]  /*0fb0*/  LDG.E.64 R2, desc[UR6][R4.64+0x28] ;  /* 0x0000280604027981 */ /* 0x000168000c1e1b00 */
[----:B------:R0:W-:Y:S02]  /*0fc0*/  STG.E desc[UR6][R4.64+0x1c], RZ ;  /* 0x00001cff04007986 */ /* 0x0001e4000c101906 */
.L_x_7:
[----:B------:R-:W-:Y:S05]  /*0fd0*/  BSYNC.RECONVERGENT B0 ;  /* 0x0000000000007941 */ /* 0x000fea0003800200 */
.L_x_0:
[----:B------:R-:W1:Y:S01]  /*0fe0*/  LDCU UR4, c[0x0][0x394] ;  /* 0x00007280ff0477ac */ /* 0x000e620008000800 */
[----:B------:R-:W2:Y:S01]  /*0ff0*/  LDC.64 R18, c[0x0][0x390] ;  /* 0x0000e400ff127b82 */ /* 0x000ea20000000a00 */
[----:B------:R-:W-:Y:S02]  /*1000*/  IMAD.MOV.U32 R10, RZ, RZ, 0x0 ;  /* 0x00000000ff0a7424 */ /* 0x000fe400078e00ff */
[----:B------:R-:W-:-:S05]  /*1010*/  IMAD.MOV.U32 R11, RZ, RZ, 0x3fd80000 ;  /* 0x3fd80000ff0b7424 */ /* 0x000fca00078e00ff */
[----:B------:R-:W3:Y:S01]  /*1020*/  LDC.64 R14, c[0x0][0x398] ;  /* 0x0000e600ff0e7b82 */ /* 0x000ee20000000a00 */
[----:B-1----:R-:W0:Y:S01]  /*1030*/  MUFU.RSQ64H R7, UR4 ;  /* 0x0000000400077d08 */ /* 0x002e220008001c00 */
[----:B------:R-:W-:-:S04]  /*1040*/  UIADD3 UR4, UPT, UPT, UR4, -0x3500000, URZ ;  /* 0xfcb0000004047890 */ /* 0x000fc8000fffe0ff */
[----:B------:R-:W-:Y:S02]  /*1050*/  UISETP.GE.U32.AND UP0, UPT, UR4, 0x7ca00000, UPT ;  /* 0x7ca000000400788c */ /* 0x000fe4000bf06070 */
[----:B------:R-:W-:-:S06]  /*1060*/  IMAD.U32 R6, RZ, RZ, UR4 ;  /* 0x00000004ff067e24 */ /* 0x000fcc000f8e00ff */
[----:B0-----:R-:W-:-:S08]  /*1070*/  DMUL R4, R6, R6 ;  /* 0x0000000606047228 */ /* 0x001fd00000000000 */
[----:B--2---:R-:W-:Y:S02]  /*1080*/  DFMA R8, -R4, R18, 1 ;  /* 0x3ff000000408742b */ /* 0x004fe40000000112 */
[----:B------:R-:W0:Y:S06]  /*1090*/  LDC.64 R4, c[0x0][0x3a0] ;  /* 0x0000e800ff047b82 */ /* 0x000e2c0000000a00 */
[----:B------:R-:W-:Y:S02]  /*10a0*/  DFMA R10, R8, R10, 0.5 ;  /* 0x3fe00000080a742b */ /* 0x000fe4000000000a */
[----:B------:R-:W-:-:S08]  /*10b0*/  DMUL R8, R6, R8 ;  /* 0x0000000806087228 */ /* 0x000fd00000000000 */
[----:B------:R-:W-:-:S08]  /*10c0*/  DFMA R12, R10, R8, R6 ;  /* 0x000000080a0c722b */ /* 0x000fd00000000006 */
[----:B------:R-:W-:Y:S02]  /*10d0*/  DMUL R8, R12, R18 ;  /* 0x000000120c087228 */ /* 0x000fe40000000000 */
[----:B0-----:R-:W-:Y:S01]  /*10e0*/  DMUL R10, R4, -0.5 ;  /* 0xbfe00000040a7828 */ /* 0x001fe20000000000 */
[----:B------:R-:W-:Y:S02]  /*10f0*/  VIADD R7, R13, 0xfff00000 ;  /* 0xfff000000d077836 */ /* 0x000fe40000000000 */
[----:B------:R-:W-:-:S03]  /*1100*/  IMAD.MOV.U32 R6, RZ, RZ, R12 ;  /* 0x000000ffff067224 */ /* 0x000fc600078e000c */
[----:B------:R-:W-:Y:S02]  /*1110*/  DFMA R18, R8, -R8, R18 ;  /* 0x800000080812722b */ /* 0x000fe40000000012 */
[----:B---3--:R-:W-:-:S06]  /*1120*/  DFMA R4, R10, R4, R14 ;  /* 0x000000040a04722b */ /* 0x008fcc000000000e */
[----:B------:R-:W-:Y:S01]  /*1130*/  DFMA R10, R18, R6, R8 ;  /* 0x00000006120a722b */ /* 0x000fe20000000008 */
[----:B------:R-:W-:Y:S10]  /*1140*/  BRA.U !UP0, `(.L_x_8) ;  /* 0x00000001081c7547 */ /* 0x000ff4000b800000 */
[----:B------:R-:W0:Y:S01]  /*1150*/  LDCU.64 UR8, c[0x0][0x390] ;  /* 0x00007200ff0877ac */ /* 0x000e220008000a00 */
[----:B------:R-:W-:Y:S01]  /*1160*/  IMAD.MOV.U32 R13, RZ, RZ, R7 ;  /* 0x000000ffff0d7224 */ /* 0x000fe200078e0007 */
[----:B------:R-:W-:Y:S01]  /*1170*/  MOV R20, 0x11c0 ;  /* 0x000011c000147802 */ /* 0x000fe20000000f00 */
[----:B------:R-:W-:Y:S02]  /*1180*/  IMAD.U32 R21, RZ, RZ, UR4 ;  /* 0x00000004ff157e24 */ /* 0x000fe4000f8e00ff */
[----:B0-----:R-:W-:Y:S01]  /*1190*/  IMAD.U32 R10, RZ, RZ, UR8 ;  /* 0x00000008ff0a7e24 */ /* 0x001fe2000f8e00ff */
[----:B------:R-:W-:-:S07]  /*11a0*/  MOV R11, UR9 ;  /* 0x00000009000b7c02 */ /* 0x000fce0008000f00 */
[----:B-----5:R-:W-:Y:S05]  /*11b0*/  CALL.REL.NOINC `($__internal_0_$__cuda_sm20_dsqrt_rn_f64_mediumpath_v1) ;  /* 0x00000004003c7944 */ /* 0x020fea0003c00000 */
.L_x_8:
[----:B------:R-:W0:Y:S01]  /*11c0*/  LDCU.64 UR4, c[0x0][0x3a0] ;  /* 0x00007400ff0477ac */ /* 0x000e220008000a00 */
[----:B------:R-:W-:Y:S01]  /*11d0*/  BSSY.RECONVERGENT B0, `(.L_x_9) ;  /* 0x0000041000007945 */ /* 0x000fe20003800200 */
[----:B------:R-:W1:Y:S01]  /*11e0*/  LDCU.64 UR8, c[0x0][0x390] ;  /* 0x00007200ff0877ac */ /* 0x000e620008000a00 */
[----:B0-----:R-:W-:Y:S01]  /*11f0*/  DMUL R10, R10, UR4 ;  /* 0x000000040a0a7c28 */ /* 0x001fe20008000000 */
[----:B------:R-:W-:Y:S01]  /*1200*/  UMOV UR4, 0xfefa39ef ;  /* 0xfefa39ef00047882 */ /* 0x000fe20000000000 */
[----:B------:R-:W-:-:S06]  /*1210*/  UMOV UR5, 0x3fe62e42 ;  /* 0x3fe62e4200057882 */ /* 0x000fcc0000000000 */
[----:B-----5:R-:W-:Y:S02]  /*1220*/  DMUL R2, R10, R2 ;  /* 0x000000020a027228 */ /* 0x020fe40000000000 */
[----:B------:R-:W0:Y:S06]  /*1230*/  LDC.64 R10, c[0x0][0x388] ;  /* 0x0000e200ff0a7b82 */ /* 0x000e2c0000000a00 */
[----:B-1----:R-:W-:Y:S01]  /*1240*/  DFMA R4, R4, UR8, R2 ;  /* 0x0000000804047c2b */ /* 0x002fe20008000002 */
[----:B------:R-:W-:Y:S02]  /*1250*/  IMAD.MOV.U32 R2, RZ, RZ, 0x652b82fe ;  /* 0x652b82feff027424 */ /* 0x000fe400078e00ff */
[----:B------:R-:W-:-:S06]  /*1260*/  IMAD.MOV.U32 R3, RZ, RZ, 0x3ff71547 ;  /* 0x3ff71547ff037424 */ /* 0x000fcc00078e00ff */
[----:B------:R-:W-:Y:S01]  /*1270*/  DFMA R2, R4, R2, 6.75539944105574400000e+15 ;  /* 0x433800000402742b */ /* 0x000fe20000000002 */
[----:B------:R-:W-:-:S07]  /*1280*/  FSETP.GEU.AND P0, PT, |R5|, 4.1917929649353027344, PT ;  /* 0x4086232b0500780b */ /* 0x000fce0003f0e200 */
[----:B------:R-:W-:-:S08]  /*1290*/  DADD R6, R2, -6.75539944105574400000e+15 ;  /* 0xc338000002067429 */ /* 0x000fd00000000000 */
[----:B------:R-:W-:Y:S01]  /*12a0*/  DFMA R8, R6, -UR4, R4 ;  /* 0x8000000406087c2b */ /* 0x000fe20008000004 */
[----:B------:R-:W-:Y:S01]  /*12b0*/  UMOV UR4, 0x3b39803f ;  /* 0x3b39803f00047882 */ /* 0x000fe20000000000 */
[----:B------:R-:W-:-:S06]  /*12c0*/  UMOV UR5, 0x3c7abc9e ;  /* 0x3c7abc9e00057882 */ /* 0x000fcc0000000000 */
[----:B------:R-:W-:Y:S01]  /*12d0*/  DFMA R6, R6, -UR4, R8 ;  /* 0x8000000406067c2b */ /* 0x000fe20008000008 */
[----:B------:R-:W-:Y:S01]  /*12e0*/  UMOV UR4, 0x69ce2bdf ;  /* 0x69ce2bdf00047882 */ /* 0x000fe20000000000 */
[----:B------:R-:W-:Y:S01]  /*12f0*/  IMAD.MOV.U32 R8, RZ, RZ, -0x35dec16 ;  /* 0xfca213eaff087424 */ /* 0x000fe200078e00ff */
[----:B------:R-:W-:Y:S01]  /*1300*/  UMOV UR5, 0x3e5ade15 ;  /* 0x3e5ade1500057882 */ /* 0x000fe20000000000 */
[----:B------:R-:W-:-:S06]  /*1310*/  IMAD.MOV.U32 R9, RZ, RZ, 0x3e928af3 ;  /* 0x3e928af3ff097424 */ /* 0x000fcc00078e00ff */
[----:B------:R-:W-:Y:S01]  /*1320*/  DFMA R8, R6, UR4, R8 ;  /* 0x0000000406087c2b */ /* 0x000fe20008000008 */
        /* <DEDUP_REMOVED lines=23> */
[----:B------:R-:W-:-:S08]  /*14a0*/  DFMA R8, R6, R8, UR4 ;  /* 0x0000000406087e2b */ /* 0x000fd00008000008 */
[C---:B------:R-:W-:Y:S02]  /*14b0*/  DFMA R12, R6.reuse, R8, 1 ;  /* 0x3ff00000060c742b */ /* 0x040fe40000000008 */
[----:B------:R-:W1:Y:S06]  /*14c0*/  LDC.64 R8, c[0x0][0x380] ;  /* 0x0000e000ff087b82 */ /* 0x000e6c0000000a00 */
[----:B------:R-:W-:-:S10]  /*14d0*/  DFMA R12, R6, R12, 1 ;  /* 0x3ff00000060c742b */ /* 0x000fd4000000000c */
[----:B------:R-:W-:Y:S01]  /*14e0*/  LEA R7, R2, R13, 0x14 ;  /* 0x0000000d02077211 */ /* 0x000fe200078ea0ff */
[----:B------:R-:W-:Y:S01]  /*14f0*/  IMAD.MOV.U32 R6, RZ, RZ, R12 ;  /* 0x000000ffff067224 */ /* 0x000fe200078e000c */
[----:B0-----:R-:W-:Y:S06]  /*1500*/  @!P0 BRA `(.L_x_10) ;  /* 0x0000000000348947 */ /* 0x001fec0003800000 */
[----:B------:R-:W-:Y:S01]  /*1510*/  FSETP.GEU.AND P1, PT, |R5|, 4.2275390625, PT ;  /* 0x408748000500780b */ /* 0x000fe20003f2e200 */
[C---:B------:R-:W-:Y:S02]  /*1520*/  DADD R6, R4.reuse, +INF ;  /* 0x7ff0000004067429 */ /* 0x040fe40000000000 */
[----:B------:R-:W-:-:S08]  /*1530*/  DSETP.GEU.AND P0, PT, R4, RZ, PT ;  /* 0x000000ff0400722a */ /* 0x000fd00003f0e000 */
[----:B------:R-:W-:Y:S02]  /*1540*/  FSEL R6, R6, RZ, P0 ;  /* 0x000000ff06067208 */ /* 0x000fe40000000000 */
[----:B------:R-:W-:Y:S01]  /*1550*/  @!P1 LEA.HI R3, R2, R2, RZ, 0x1 ;  /* 0x0000000202039211 */ /* 0x000fe200078f08ff */
[----:B------:R-:W-:Y:S01]  /*1560*/  @!P1 IMAD.MOV.U32 R4, RZ, RZ, RZ ;  /* 0x000000ffff049224 */ /* 0x000fe200078e00ff */
[----:B------:R-:W-:Y:S02]  /*1570*/  FSEL R7, R7, RZ, P0 ;  /* 0x000000ff07077208 */ /* 0x000fe40000000000 */
[----:B------:R-:W-:-:S05]  /*1580*/  @!P1 SHF.R.S32.HI R3, RZ, 0x1, R3 ;  /* 0x00000001ff039819 */ /* 0x000fca0000011403 */
[----:B------:R-:W-:Y:S02]  /*1590*/  @!P1 IMAD.IADD R2, R2, 0x1, -R3 ;  /* 0x0000000102029824 */ /* 0x000fe400078e0a03 */
[----:B------:R-:W-:-:S03]  /*15a0*/  @!P1 IMAD R3, R3, 0x100000, R13 ;  /* 0x0010000003039824 */ /* 0x000fc600078e020d */
[----:B------:R-:W-:Y:S01]  /*15b0*/  @!P1 LEA R5, R2, 0x3ff00000, 0x14 ;  /* 0x3ff0000002059811 */ /* 0x000fe200078ea0ff */
[----:B------:R-:W-:-:S06]  /*15c0*/  @!P1 IMAD.MOV.U32 R2, RZ, RZ, R12 ;  /* 0x000000ffff029224 */ /* 0x000fcc00078e000c */
[----:B------:R-:W-:-:S11]  /*15d0*/  @!P1 DMUL R6, R2, R4 ;  /* 0x0000000402069228 */ /* 0x000fd60000000000 */
.L_x_10:
[----:B------:R-:W-:Y:S05]  /*15e0*/  BSYNC.RECONVERGENT B0 ;  /* 0x0000000000007941 */ /* 0x000fea0003800200 */
.L_x_9:
[----:B-1----:R-:W-:Y:S01]  /*15f0*/  DFMA R8, R6, R8, -R10 ;  /* 0x000000080608722b */ /* 0x002fe2000000080a */
[----:B------:R-:W0:Y:S01]  /*1600*/  LDC.64 R4, c[0x0][0x3b0] ;  /* 0x0000ec00ff047b82 */ /* 0x000e220000000a00 */
[----:B------:R-:W-:-:S06]  /*1610*/  IMAD.MOV.U32 R2, RZ, RZ, RZ ;  /* 0x000000ffff027224 */ /* 0x000fcc00078e00ff */
[----:B------:R-:W-:Y:S02]  /*1620*/  DSETP.MAX.AND P0, P1, RZ, R8, PT ;  /* 0x00000008ff00722a */ /* 0x000fe4000390f000 */
[----:B------:R-:W-:-:S04]  /*1630*/  MOV R3, R9 ;  /* 0x0000000900037202 */ /* 0x000fc80000000f00 */
[C---:B------:R-:W-:Y:S02]  /*1640*/  FSEL R7, R2.reuse, R3, P0 ;  /* 0x0000000302077208 */ /* 0x040fe40000000000 */
[----:B------:R-:W-:-:S06]  /*1650*/  SEL R2, R2, R8, P0 ;  /* 0x0000000802027207 */ /* 0x000fcc0000000000 */
[----:B------:R-:W-:Y:S01]  /*1660*/  @P1 LOP3.LUT R7, R3, 0x80000, RZ, 0xfc, !PT ;  /* 0x0008000003071812 */ /* 0x000fe200078efcff */
[----:B0-----:R-:W-:-:S04]  /*1670*/  IMAD.WIDE R4, R0, 0x8, R4 ;  /* 0x0000000800047825 */ /* 0x001fc800078e0204 */
[----:B------:R-:W-:-:S05]  /*1680*/  IMAD.MOV.U32 R3, RZ, RZ, R7 ;  /* 0x000000ffff037224 */ /* 0x000fca00078e0007 */
[----:B------:R-:W-:Y:S01]  /*1690*/  STG.E.64 desc[UR6][R4.64], R2 ;  /* 0x0000000204007986 */ /* 0x000fe2000c101b06 */
[----:B------:R-:W-:Y:S05]  /*16a0*/  EXIT ;  /* 0x000000000000794d */ /* 0x000fea0003800000 */
        .weak           $__internal_0_$__cuda_sm20_dsqrt_rn_f64_mediumpath_v1
        .type           $__internal_0_$__cuda_sm20_dsqrt_rn_f64_mediumpath_v1,@function
        .size           $__internal_0_$__cuda_sm20_dsqrt_rn_f64_mediumpath_v1,(.L_x_25 - $__internal_0_$__cuda_sm20_dsqrt_rn_f64_mediumpath_v1)
$__internal_0_$__cuda_sm20_dsqrt_rn_f64_mediumpath_v1:
[----:B------:R-:W-:Y:S01]  /*16b0*/  ISETP.GE.U32.AND P0, PT, R21, -0x3400000, PT ;  /* 0xfcc000001500780c */ /* 0x000fe20003f06070 */
[----:B------:R-:W-:-:S12]  /*16c0*/  BSSY.RECONVERGENT B2, `(.L_x_11) ;  /* 0x0000023000027945 */ /* 0x000fd80003800200 */
[----:B------:R-:W-:Y:S05]  /*16d0*/  @!P0 BRA `(.L_x_12) ;  /* 0x0000000000208947 */ /* 0x000fea0003800000 */
[----:B------:R-:W-:-:S10]  /*16e0*/  DFMA.RM R18, R18, R12, R8 ;  /* 0x0000000c1212722b */ /* 0x000fd40000004008 */
[----:B------:R-:W-:-:S05]  /*16f0*/  IADD3 R8, P0, PT, R18, 0x1, RZ ;  /* 0x0000000112087810 */ /* 0x000fca0007f1e0ff */
[----:B------:R-:W-:-:S06]  /*1700*/  IMAD.X R9, RZ, RZ, R19, P0 ;  /* 0x000000ffff097224 */ /* 0x000fcc00000e0613 */
[----:B------:R-:W-:-:S08]  /*1710*/  DFMA.RP R10, -R18, R8, R10 ;  /* 0x00000008120a722b */ /* 0x000fd0000000810a */
[----:B------:R-:W-:-:S06]  /*1720*/  DSETP.GT.AND P0, PT, R10, RZ, PT ;  /* 0x000000ff0a00722a */ /* 0x000fcc0003f04000 */
[----:B------:R-:W-:Y:S02]  /*1730*/  FSEL R8, R8, R18, P0 ;  /* 0x0000001208087208 */ /* 0x000fe40000000000 */
[----:B------:R-:W-:Y:S01]  /*1740*/  FSEL R9, R9, R19, P0 ;  /* 0x0000001309097208 */ /* 0x000fe20000000000 */
[----:B------:R-:W-:Y:S06]  /*1750*/  BRA `(.L_x_13) ;  /* 0x0000000000647947 */ /* 0x000fec0003800000 */
.L_x_12:
[----:B------:R-:W-:-:S14]  /*1760*/  DSETP.NE.AND P0, PT, R10, RZ, PT ;  /* 0x000000ff0a00722a */ /* 0x000fdc0003f05000 */
[----:B------:R-:W-:Y:S05]  /*1770*/  @!P0 BRA `(.L_x_14) ;  /* 0x0000000000588947 */ /* 0x000fea0003800000 */
[----:B------:R-:W-:-:S13]  /*1780*/  ISETP.GE.AND P0, PT, R11, RZ, PT ;  /* 0x000000ff0b00720c */ /* 0x000fda0003f06270 */
[----:B------:R-:W-:Y:S02]  /*1790*/  @!P0 IMAD.MOV.U32 R8, RZ, RZ, 0x0 ;  /* 0x00000000ff088424 */ /* 0x000fe400078e00ff */
[----:B------:R-:W-:Y:S01]  /*17a0*/  @!P0 IMAD.MOV.U32 R9, RZ, RZ, -0x80000 ;  /* 0xfff80000ff098424 */ /* 0x000fe200078e00ff */
[----:B------:R-:W-:Y:S06]  /*17b0*/  @!P0 BRA `(.L_x_13) ;  /* 0x00000000004c8947 */ /* 0x000fec0003800000 */
[----:B------:R-:W-:-:S13]  /*17c0*/  ISETP.GT.AND P0, PT, R11, 0x7fefffff, PT ;  /* 0x7fefffff0b00780c */ /* 0x000fda0003f04270 */
[----:B------:R-:W-:Y:S05]  /*17d0*/  @P0 BRA `(.L_x_14) ;  /* 0x0000000000400947 */ /* 0x000fea0003800000 */
[----:B------:R-:W-:Y:S01]  /*17e0*/  DMUL R10, R10, 8.11296384146066816958e+31 ;  /* 0x469000000a0a7828 */ /* 0x000fe20000000000 */
[----:B------:R-:W-:Y:S01]  /*17f0*/  IMAD.MOV.U32 R8, RZ, RZ, RZ ;  /* 0x000000ffff087224 */ /* 0x000fe200078e00ff */
[----:B------:R-:W-:Y:S01]  /*1800*/  MOV R19, 0x3fd80000 ;  /* 0x3fd8000000137802 */ /* 0x000fe20000000f00 */
[----:B------:R-:W-:-:S03]  /*1810*/  IMAD.MOV.U32 R18, RZ, RZ, 0x0 ;  /* 0x00000000ff127424 */ /* 0x000fc600078e00ff */
[----:B------:R-:W0:Y:S02]  /*1820*/  MUFU.RSQ64H R9, R11 ;  /* 0x0000000b00097308 */ /* 0x000e240000001c00 */
[----:B0-----:R-:W-:-:S08]  /*1830*/  DMUL R12, R8, R8 ;  /* 0x00000008080c7228 */ /* 0x001fd00000000000 */
[----:B------:R-:W-:-:S08]  /*1840*/  DFMA R12, R10, -R12, 1 ;  /* 0x3ff000000a0c742b */ /* 0x000fd0000000080c */
[----:B------:R-:W-:Y:S02]  /*1850*/  DFMA R18, R12, R18, 0.5 ;  /* 0x3fe000000c12742b */ /* 0x000fe40000000012 */
[----:B------:R-:W-:-:S08]  /*1860*/  DMUL R12, R8, R12 ;  /* 0x0000000c080c7228 */ /* 0x000fd00000000000 */
[----:B------:R-:W-:-:S08]  /*1870*/  DFMA R12, R18, R12, R8 ;  /* 0x0000000c120c722b */ /* 0x000fd00000000008 */
[----:B------:R-:W-:Y:S02]  /*1880*/  DMUL R8, R10, R12 ;  /* 0x0000000c0a087228 */ /* 0x000fe40000000000 */
[----:B------:R-:W-:-:S06]  /*1890*/  VIADD R13, R13, 0xfff00000 ;  /* 0xfff000000d0d7836 */ /* 0x000fcc0000000000 */
[----:B------:R-:W-:-:S08]  /*18a0*/  DFMA R18, R8, -R8, R10 ;  /* 0x800000080812722b */ /* 0x000fd0000000000a */
[----:B------:R-:W-:-:S10]  /*18b0*/  DFMA R8, R12, R18, R8 ;  /* 0x000000120c08722b */ /* 0x000fd40000000008 */
[----:B------:R-:W-:Y:S01]  /*18c0*/  VIADD R9, R9, 0xfcb00000 ;  /* 0xfcb0000009097836 */ /* 0x000fe20000000000 */
[----:B------:R-:W-:Y:S06]  /*18d0*/  BRA `(.L_x_13) ;  /* 0x0000000000047947 */ /* 0x000fec0003800000 */
.L_x_14:
[----:B------:R-:W-:-:S11]  /*18e0*/  DADD R8, R10, R10 ;  /* 0x000000000a087229 */ /* 0x000fd6000000000a */
.L_x_13:
[----:B------:R-:W-:Y:S05]  /*18f0*/  BSYNC.RECONVERGENT B2 ;  /* 0x0000000000027941 */ /* 0x000fea0003800200 */
.L_x_11:
[----:B------:R-:W-:Y:S02]  /*1900*/  IMAD.MOV.U32 R21, RZ, RZ, 0x0 ;  /* 0x00000000ff157424 */ /* 0x000fe400078e00ff */
[----:B------:R-:W-:Y:S02]  /*1910*/  IMAD.MOV.U32 R10, RZ, RZ, R8 ;  /* 0x000000ffff0a7224 */ /* 0x000fe400078e0008 */
[----:B------:R-:W-:Y:S01]  /*1920*/  IMAD.MOV.U32 R11, RZ, RZ, R9 ;  /* 0x000000ffff0b7224 */ /* 0x000fe200078e0009 */
[----:B------:R-:W-:Y:S06]  /*1930*/  RET.REL.NODEC R20 `(_Z18monte_carlo_kerneldddddiPdP17curandStateXORWOW) ;  /* 0xffffffe414b07950 */ /* 0x000fec0003c3ffff */
.L_x_15:
[----:B------:R-:W-:-:S00]  /*1940*/  BRA `(.L_x_15) ;  /* 0xfffffffc00fc7947 */ /* 0x000fc0000383ffff */
[----:B------:R-:W-:-:S00]  /*1950*/  NOP ;  /* 0x0000000000007918 */ /* 0x000fc00000000000 */
        /* <DEDUP_REMOVED lines=10> */
.L_x_25:


//--------------------- .text._Z12setup_kernelP17curandStateXORWOWyi --------------------------
	.section	.text._Z12setup_kernelP17curandStateXORWOWyi,"ax",@progbits
	.align	128
        .global         _Z12setup_kernelP17curandStateXORWOWyi
        .type           _Z12setup_kernelP17curandStateXORWOWyi,@function
        .size           _Z12setup_kernelP17curandStateXORWOWyi,(.L_x_27 - _Z12setup_kernelP17curandStateXORWOWyi)
        .other          _Z12setup_kernelP17curandStateXORWOWyi,@"STO_CUDA_ENTRY STV_DEFAULT"
_Z12setup_kernelP17curandStateXORWOWyi:
.text._Z12setup_kernelP17curandStateXORWOWyi:
        /* <DEDUP_REMOVED lines=10> */
[----:B------:R-:W-:Y:S01]  /*00a0*/  ISETP.NE.AND P0, PT, R13, RZ, PT ;  /* 0x000000ff0d00720c */ /* 0x000fe20003f05270 */
[----:B------:R-:W-:Y:S05]  /*00b0*/  BSSY.RECONVERGENT B0, `(.L_x_16) ;  /* 0x00000e1000007945 */ /* 0x000fea0003800200 */
[----:B------:R-:W2:Y:S01]  /*00c0*/  LDC.64 R6, c[0x0][0x380] ;  /* 0x0000e000ff067b82 */ /* 0x000ea20000000a00 */
[----:B0-----:R-:W-:Y:S02]  /*00d0*/  LOP3.LUT R0, R2, 0xaad26b49, RZ, 0x3c, !PT ;  /* 0xaad26b4902007812 */ /* 0x001fe400078e3cff */
[----:B------:R-:W-:-:S03]  /*00e0*/  LOP3.LUT R2, R3, 0xf7dcefdd, RZ, 0x3c, !PT ;  /* 0xf7dcefdd03027812 */ /* 0x000fc600078e3cff */
[----:B------:R-:W-:Y:S02]  /*00f0*/  IMAD R0, R0, 0x4182bed5, RZ ;  /* 0x4182bed500007824 */ /* 0x000fe400078e02ff */
[----:B------:R-:W-:Y:S02]  /*0100*/  IMAD R3, R2, -0x658354e5, RZ ;  /* 0x9a7cab1b02037824 */ /* 0x000fe400078e02ff */
[----:B--2---:R-:W-:Y:S01]  /*0110*/  IMAD.WIDE R6, R13, 0x30, R6 ;  /* 0x000000300d067825 */ /* 0x004fe200078e0206 */
[C---:B------:R-:W-:Y:S02]  /*0120*/  LOP3.LUT R8, R0.reuse, 0x159a55e5, RZ, 0x3c, !PT ;  /* 0x159a55e500087812 */ /* 0x040fe400078e3cff */
[C---:B------:R-:W-:Y:S01]  /*0130*/  IADD3 R4, PT, PT, R0.reuse, 0x64f0c9, R3 ;  /* 0x0064f0c900047810 */ /* 0x040fe20007ffe003 */
[C---:B------:R-:W-:Y:S01]  /*0140*/  VIADD R5, R0.reuse, 0x75bcd15 ;  /* 0x075bcd1500057836 */ /* 0x040fe20000000000 */
[----:B------:R-:W-:Y:S01]  /*0150*/  LOP3.LUT R10, R3, 0x5491333, RZ, 0x3c, !PT ;  /* 0x05491333030a7812 */ /* 0x000fe200078e3cff */
[----:B------:R-:W-:-:S02]  /*0160*/  VIADD R11, R0, 0x583f19 ;  /* 0x00583f19000b7836 */ /* 0x000fc40000000000 */
[----:B------:R-:W-:Y:S01]  /*0170*/  VIADD R9, R3, 0x1f123bb5 ;  /* 0x1f123bb503097836 */ /* 0x000fe20000000000 */
[----:B-1----:R0:W-:Y:S04]  /*0180*/  STG.E.64 desc[UR4][R6.64], R4 ;  /* 0x0000000406007986 */ /* 0x0021e8000c101b04 */
[----:B------:R0:W-:Y:S04]  /*0190*/  STG.E.64 desc[UR4][R6.64+0x8], R8 ;  /* 0x0000080806007986 */ /* 0x0001e8000c101b04 */
[----:B------:R0:W-:Y:S01]  /*01a0*/  STG.E.64 desc[UR4][R6.64+0x10], R10 ;  /* 0x0000100a06007986 */ /* 0x0001e2000c101b04 */
[----:B------:R-:W-:Y:S05]  /*01b0*/  @!P0 BRA `(.L_x_17) ;  /* 0x0000000c00408947 */ /* 0x000fea0003800000 */
[----:B------:R-:W-:Y:S01]  /*01c0*/  SHF.R.S32.HI R0, RZ, 0x1f, R13 ;  /* 0x0000001fff007819 */ /* 0x000fe2000001140d */
[----:B------:R-:W-:-:S07]  /*01d0*/  IMAD.MOV.U32 R12, RZ, RZ, RZ ;  /* 0x000000ffff0c7224 */ /* 0x000fce00078e00ff */
.L_x_23:
[----:B-1----:R-:W-:Y:S01]  /*01e0*/  LOP3.LUT R2, R13, 0x3, RZ, 0xc0, !PT ;  /* 0x000000030d027812 */ /* 0x002fe200078ec0ff */
[----:B------:R-:W-:Y:S03]  /*01f0*/  BSSY.RECONVERGENT B1, `(.L_x_18) ;  /* 0x00000c6000017945 */ /* 0x000fe60003800200 */
[----:B------:R-:W-:-:S04]  /*0200*/  ISETP.NE.U32.AND P0, PT, R2, RZ, PT ;  /* 0x000000ff0200720c */ /* 0x000fc80003f05070 */
[----:B------:R-:W-:-:S13]  /*0210*/  ISETP.NE.AND.EX P0, PT, RZ, RZ, PT, P0 ;  /* 0x000000ffff00720c */ /* 0x000fda0003f05300 */
[----:B------:R-:W-:Y:S05]  /*0220*/  @!P0 BRA `(.L_x_19) ;  /* 0x0000000c00088947 */ /* 0x000fea0003800000 */
[----:B0-----:R-:W0:Y:S01]  /*0230*/  LDC.64 R8, c[0x4][RZ] ;  /* 0x01000000ff087b82 */ /* 0x001e220000000a00 */
[----:B------:R-:W-:Y:S02]  /*0240*/  IMAD.MOV.U32 R14, RZ, RZ, RZ ;  /* 0x000000ffff0e7224 */ /* 0x000fe400078e00ff */
[----:B0-----:R-:W-:-:S07]  /*0250*/  IMAD.WIDE.U32 R8, R12, 0xc80, R8 ;  /* 0x00000c800c087825 */ /* 0x001fce00078e0008 */
.L_x_22:
[----:B-1----:R-:W-:Y:S01]  /*0260*/  IMAD.MOV.U32 R15, RZ, RZ, RZ ;  /* 0x000000ffff0f7224 */ /* 0x002fe200078e00ff */
[----:B------:R-:W-:Y:S01]  /*0270*/  CS2R R2, SRZ ;  /* 0x0000000000027805 */ /* 0x000fe2000001ff00 */
[----:B------:R-:W-:Y:S01]  /*0280*/  IMAD.MOV.U32 R17, RZ, RZ, RZ ;  /* 0x000000ffff117224 */ /* 0x000fe200078e00ff */
[----:B------:R-:W-:-:S07]  /*0290*/  CS2R R4, SRZ ;  /* 0x0000000000047805 */ /* 0x000fce000001ff00 */
.L_x_21:
[----:B------:R-:W-:-:S05]  /*02a0*/  IMAD.WIDE.U32 R10, R17, 0x4, R6 ;  /* 0x00000004110a7825 */ /* 0x000fca00078e0006 */
[----:B------:R0:W5:Y:S01]  /*02b0*/  LDG.E R16, desc[UR4][R10.64+0x4] ;  /* 0x000004040a107981 */ /* 0x000162000c1e1900 */
[----:B------:R-:W-:-:S07]  /*02c0*/  IMAD.MOV.U32 R19, RZ, RZ, RZ ;  /* 0x000000ffff137224 */ /* 0x000fce00078e00ff */
.L_x_20:
[----:B-----5:R-:W-:Y:S01]  /*02d0*/  SHF.R.U32.HI R24, RZ, R19, R16 ;  /* 0x00000013ff187219 */ /* 0x020fe20000011610 */
[----:B0-----:R-:W-:-:S03]  /*02e0*/  IMAD.SHL.U32 R10, R17, 0x20, RZ ;  /* 0x00000020110a7824 */ /* 0x001fc600078e00ff */
[----:B------:R-:W-:Y:S01]  /*02f0*/  LOP3.LUT R11, R24, 0x1, RZ, 0xc0, !PT ;  /* 0x00000001180b7812 */ /* 0x000fe200078ec0ff */
[----:B------:R-:W-:-:S03]  /*0300*/  IMAD.IADD R10, R10, 0x1, R19 ;  /* 0x000000010a0a7824 */ /* 0x000fc600078e0213 */
[----:B------:R-:W-:Y:S01]  /*0310*/  ISETP.NE.U32.AND P0, PT, R11, 0x1, PT ;  /* 0x000000010b00780c */ /* 0x000fe20003f05070 */
[----:B------:R-:W-:-:S03]  /*0320*/  IMAD R11, R10, 0x5, RZ ;  /* 0x000000050a0b7824 */ /* 0x000fc600078e02ff */
[----:B------:R-:W-:Y:S01]  /*0330*/  R2P PR, R24, 0x7e ;  /* 0x0000007e18007804 */ /* 0x000fe20000000000 */
[----:B------:R-:W-:-:S08]  /*0340*/  IMAD.WIDE.U32 R10, R11, 0x4, R8 ;  /* 0x000000040b0a7825 */ /* 0x000fd000078e0008 */
[----:B------:R-:W2:Y:S04]  /*0350*/  @!P0 LDG.E R18, desc[UR4][R10.64] ;  /* 0x000000040a128981 */ /* 0x000ea8000c1e1900 */
[----:B------:R-:W3:Y:S04]  /*0360*/  @!P0 LDG.E R20, desc[UR4][R10.64+0x10] ;  /* 0x000010040a148981 */ /* 0x000ee8000c1e1900 */
[----:B------:R-:W4:Y:S04]  /*0370*/  @P1 LDG.E R22, desc[UR4][R10.64+0x14] ;  /* 0x000014040a161981 */ /* 0x000f28000c1e1900 */
[----:B------:R-:W4:Y:S04]  /*0380*/  @P2 LDG.E R26, desc[UR4][R10.64+0x28] ;  /* 0x000028040a1a2981 */ /* 0x000f28000c1e1900 */
[----:B------:R-:W4:Y:S04]  /*0390*/  @!P0 LDG.E R21, desc[UR4][R10.64+0x4] ;  /* 0x000004040a158981 */ /* 0x000f28000c1e1900 */
[----:B------:R-:W4:Y:S04]  /*03a0*/  @!P0 LDG.E R23, desc[UR4][R10.64+0xc] ;  /* 0x00000c040a178981 */ /* 0x000f28000c1e1900 */
[----:B------:R-:W4:Y:S04]  /*03b0*/  @P1 LDG.E R25, desc[UR4][R10.64+0x18] ;  /* 0x000018040a191981 */ /* 0x000f28000c1e1900 */
[----:B------:R-:W4:Y:S04]  /*03c0*/  @P3 LDG.E R28, desc[UR4][R10.64+0x3c] ;  /* 0x00003c040a1c3981 */ /* 0x000f28000c1e1900 */
[----:B------:R-:W4:Y:S01]  /*03d0*/  @P6 LDG.E R27, desc[UR4][R10.64+0x7c] ;  /* 0x00007c040a1b6981 */ /* 0x000f22000c1e1900 */
[----:B--2---:R-:W-:-:S03]  /*03e0*/  @!P0 LOP3.LUT R15, R15, R18, RZ, 0x3c, !PT ;  /* 0x000000120f0f8212 */ /* 0x004fc600078e3cff */
[----:B------:R-:W2:Y:S01]  /*03f0*/  @!P0 LDG.E R18, desc[UR4][R10.64+0x8] ;  /* 0x000008040a128981 */ /* 0x000ea2000c1e1900 */
[----:B---3--:R-:W-:-:S03]  /*0400*/  @!P0 LOP3.LUT R3, R3, R20, RZ, 0x3c, !PT ;  /* 0x0000001403038212 */ /* 0x008fc600078e3cff */
[----:B------:R-:W3:Y:S01]  /*0410*/  @P1 LDG.E R20, desc[UR4][R10.64+0x24] ;  /* 0x000024040a141981 */ /* 0x000ee2000c1e1900 */
[----:B----4-:R-:W-:-:S03]  /*0420*/  @P1 LOP3.LUT R15, R15, R22, RZ, 0x3c, !PT ;  /* 0x000000160f0f1212 */ /* 0x010fc600078e3cff */
[----:B------:R-:W4:Y:S01]  /*0430*/  @P2 LDG.E R22, desc[UR4][R10.64+0x38] ;  /* 0x000038040a162981 */ /* 0x000f22000c1e1900 */
[----:B------:R-:W-:-:S03]  /*0440*/  @P2 LOP3.LUT R15, R15, R26, RZ, 0x3c, !PT ;  /* 0x0000001a0f0f2212 */ /* 0x000fc600078e3cff */
[----:B------:R-:W4:Y:S01]  /*0450*/  @P4 LDG.E R26, desc[UR4][R10.64+0x50] ;  /* 0x000050040a1a4981 */ /* 0x000f22000c1e1900 */
[----:B------:R-:W-:-:S03]  /*0460*/  @!P0 LOP3.LUT R4, R4, R21, RZ, 0x3c, !PT ;  /* 0x0000001504048212 */ /* 0x000fc600078e3cff */
[----:B------:R-:W4:Y:S01]  /*0470*/  @P1 LDG.E R21, desc[UR4][R10.64+0x20] ;  /* 0x000020040a151981 */ /* 0x000f22000c1e1900 */
[----:B------:R-:W-:-:S03]  /*0480*/  @!P0 LOP3.LUT R2, R2, R23, RZ, 0x3c, !PT ;  /* 0x0000001702028212 */ /* 0x000fc600078e3cff */
[----:B------:R-:W4:Y:S01]  /*0490*/  @P2 LDG.E R23, desc[UR4][R10.64+0x2c] ;  /* 0x00002c040a172981 */ /* 0x000f22000c1e1900 */
[----:B------:R-:W-:-:S03]  /*04a0*/  @P1 LOP3.LUT R4, R4, R25, RZ, 0x3c, !PT ;  /* 0x0000001904041212 */ /* 0x000fc600078e3cff */
[----:B------:R-:W4:Y:S01]  /*04b0*/  @P2 LDG.E R25, desc[UR4][R10.64+0x34] ;  /* 0x000034040a192981 */ /* 0x000f22000c1e1900 */
[----:B--2---:R-:W-:-:S03]  /*04c0*/  @!P0 LOP3.LUT R5, R5, R18, RZ, 0x3c, !PT ;  /* 0x0000001205058212 */ /* 0x004fc600078e3cff */
[----:B------:R-:W2:Y:S01]  /*04d0*/  @P1 LDG.E R18, desc[UR4][R10.64+0x1c] ;  /* 0x00001c040a121981 */ /* 0x000ea2000c1e1900 */
[----:B---3--:R-:W-:-:S03]  /*04e0*/  @P1 LOP3.LUT R3, R3, R20, RZ, 0x3c, !PT ;  /* 0x0000001403031212 */ /* 0x008fc600078e3cff */
[----:B------:R-:W3:Y:S01]  /*04f0*/  @P2 LDG.E R20, desc[UR4][R10.64+0x30] ;  /* 0x000030040a142981 */ /* 0x000ee2000c1e1900 */
[----:B----4-:R-:W-:-:S03]  /*0500*/  @P2 LOP3.LUT R3, R3, R22, RZ, 0x3c, !PT ;  /* 0x0000001603032212 */ /* 0x010fc600078e3cff */
[----:B------:R-:W4:Y:S01]  /*0510*/  @P3 LDG.E R22, desc[UR4][R10.64+0x4c] ;  /* 0x00004c040a163981 */ /* 0x000f22000c1e1900 */
[----:B------:R-:W-:-:S04]  /*0520*/  @P3 LOP3.LUT R15, R15, R28, RZ, 0x3c, !PT ;  /* 0x0000001c0f0f3212 */ /* 0x000fc800078e3cff */
[----:B------:R-:W-:Y:S02]  /*0530*/  @P4 LOP3.LUT R15, R15, R26, RZ, 0x3c, !PT ;  /* 0x0000001a0f0f4212 */ /* 0x000fe400078e3cff */
[----:B------:R-:W-:Y:S01]  /*0540*/  @P1 LOP3.LUT R2, R2, R21, RZ, 0x3c, !PT ;  /* 0x0000001502021212 */ /* 0x000fe200078e3cff */
[----:B------:R-:W4:Y:S04]  /*0550*/  @P5 LDG.E R26, desc[UR4][R10.64+0x64] ;  /* 0x000064040a1a5981 */ /* 0x000f28000c1e1900 */
[----:B------:R-:W4:Y:S01]  /*0560*/  @P3 LDG.E R21, desc[UR4][R10.64+0x40] ;  /* 0x000040040a153981 */ /* 0x000f22000c1e1900 */
[----:B------:R-:W-:Y:S02]  /*0570*/  @P2 LOP3.LUT R4, R4, R23, RZ, 0x3c, !PT ;  /* 0x0000001704042212 */ /* 0x000fe400078e3cff */
[----:B------:R-:W-:Y:S01]  /*0580*/  @P2 LOP3.LUT R2, R2, R25, RZ, 0x3c, !PT ;  /* 0x0000001902022212 */ /* 0x000fe200078e3cff */
[----:B------:R-:W4:Y:S04]  /*0590*/  @P3 LDG.E R23, desc[UR4][R10.64+0x48] ;  /* 0x000048040a173981 */ /* 0x000f28000c1e1900 */
[----:B------:R-:W4:Y:S01]  /*05a0*/  @P4 LDG.E R25, desc[UR4][R10.64+0x54] ;  /* 0x000054040a194981 */ /* 0x000f22000c1e1900 */
[----:B--2---:R-:W-:-:S03]  /*05b0*/  @P1 LOP3.LUT R5, R5, R18, RZ, 0x3c, !PT ;  /* 0x0000001205051212 */ /* 0x004fc600078e3cff */
[----:B------:R-:W2:Y:S01]  /*05c0*/  @P3 LDG.E R18, desc[UR4][R10.64+0x44] ;  /* 0x000044040a123981 */ /* 0x000ea2000c1e1900 */
[----:B---3--:R-:W-:-:S03]  /*05d0*/  @P2 LOP3.LUT R5, R5, R20, RZ, 0x3c, !PT ;  /* 0x0000001405052212 */ /* 0x008fc600078e3cff */
[----:B------:R-:W3:Y:S01]  /*05e0*/  @P4 LDG.E R20, desc[UR4][R10.64+0x58] ;  /* 0x000058040a144981 */ /* 0x000ee2000c1e1900 */
[----:B----4-:R-:W-:-:S03]  /*05f0*/  @P3 LOP3.LUT R3, R3, R22, RZ, 0x3c, !PT ;  /* 0x0000001603033212 */ /* 0x010fc600078e3cff */
[----:B------:R-:W4:Y:S01]  /*0600*/  @P4 LDG.E R22, desc[UR4][R10.64+0x60] ;  /* 0x000060040a164981 */ /* 0x000f22000c1e1900 */
[----:B------:R-:W-:Y:S02]  /*0610*/  LOP3.LUT P0, RZ, R24, 0x80, RZ, 0xc0, !PT ;  /* 0x0000008018ff7812 */ /* 0x000fe4000780c0ff */
[----:B------:R-:W-:Y:S02]  /*0620*/  @P5 LOP3.LUT R15, R15, R26, RZ, 0x3c, !PT ;  /* 0x0000001a0f0f5212 */ /* 0x000fe400078e3cff */
[----:B------:R-:W4:Y:S01]  /*0630*/  @P6 LDG.E R26, desc[UR4][R10.64+0x78] ;  /* 0x000078040a1a6981 */ /* 0x000f22000c1e1900 */
[----:B------:R-:W-:-:S03]  /*0640*/  @P3 LOP3.LUT R4, R4, R21, RZ, 0x3c, !PT ;  /* 0x0000001504043212 */ /* 0x000fc600078e3cff */
[----:B------:R-:W4:Y:S01]  /*0650*/  @P4 LDG.E R21, desc[UR4][R10.64+0x5c] ;  /* 0x00005c040a154981 */ /* 0x000f22000c1e1900 */
[----:B------:R-:W-:-:S03]  /*0660*/  @P3 LOP3.LUT R2, R2, R23, RZ, 0x3c, !PT ;  /* 0x0000001702023212 */ /* 0x000fc600078e3cff */
[----:B------:R-:W4:Y:S01]  /*0670*/  @P5 LDG.E R23, desc[UR4][R10.64+0x68] ;  /* 0x000068040a175981 */ /* 0x000f22000c1e1900 */
[----:B------:R-:W-:-:S03]  /*0680*/  @P4 LOP3.LUT R4, R4, R25, RZ, 0x3c, !PT ;  /* 0x0000001904044212 */ /* 0x000fc600078e3cff */
[----:B------:R-:W4:Y:S01]  /*0690*/  @P5 LDG.E R25, desc[UR4][R10.64+0x70] ;  /* 0x000070040a195981 */ /* 0x000f22000c1e1900 */
[----:B--2---:R-:W-:-:S03]  /*06a0*/  @P3 LOP3.LUT R5, R5, R18, RZ, 0x3c, !PT ;  /* 0x0000001205053212 */ /* 0x004fc600078e3cff */
[----:B------:R-:W2:Y:S01]  /*06b0*/  @P5 LDG.E R18, desc[UR4][R10.64+0x6c] ;  /* 0x00006c040a125981 */ /* 0x000ea2000c1e1900 */
[----:B---3--:R-:W-:-:S03]  /*06c0*/  @P4 LOP3.LUT R5, R5, R20, RZ, 0x3c, !PT ;  /* 0x0000001405054212 */ /* 0x008fc600078e3cff */
[----:B------:R-:W3:Y:S01]  /*06d0*/  @P5 LDG.E R20, desc[UR4][R10.64+0x74] ;  /* 0x000074040a145981 */ /* 0x000ee2000c1e1900 */
[----:B----4-:R-:W-:-:S03]  /*06e0*/  @P4 LOP3.LUT R3, R3, R22, RZ, 0x3c, !PT ;  /* 0x0000001603034212 */ /* 0x010fc600078e3cff */
[----:B------:R-:W4:Y:S01]  /*06f0*/  @P0 LDG.E R22, desc[UR4][R10.64+0x8c] ;  /* 0x00008c040a160981 */ /* 0x000f22000c1e1900 */
[----:B------:R-:W-:-:S03]  /*0700*/  @P6 LOP3.LUT R15, R15, R26, RZ, 0x3c, !PT ;  /* 0x0000001a0f0f6212 */ /* 0x000fc600078e3cff */
        /* <DEDUP_REMOVED lines=13> */
[----:B------:R-:W-:Y:S02]  /*07e0*/  @P6 LOP3.LUT R4, R4, R27, RZ, 0x3c, !PT ;  /* 0x0000001b04046212 */ /* 0x000fe400078e3cff */
[----:B------:R-:W-:Y:S02]  /*07f0*/  @P6 LOP3.LUT R2, R2, R21, RZ, 0x3c, !PT ;  /* 0x0000001502026212 */ /* 0x000fe400078e3cff */
[----:B------:R-:W-:Y:S02]  /*0800*/  @P0 LOP3.LUT R4, R4, R23, RZ, 0x3c, !PT ;  /* 0x0000001704040212 */ /* 0x000fe400078e3cff */
[----:B------:R-:W-:Y:S02]  /*0810*/  @P0 LOP3.LUT R2, R2, R25, RZ, 0x3c, !PT ;  /* 0x0000001902020212 */ /* 0x000fe400078e3cff */
[----:B--2---:R-:W-:Y:S02]  /*0820*/  @P6 LOP3.LUT R5, R5, R18, RZ, 0x3c, !PT ;  /* 0x0000001205056212 */ /* 0x004fe400078e3cff */
[----:B---3--:R-:W-:-:S02]  /*0830*/  @P6 LOP3.LUT R3, R3, R20, RZ, 0x3c, !PT ;  /* 0x0000001403036212 */ /* 0x008fc400078e3cff */
[----:B----4-:R-:W-:Y:S02]  /*0840*/  @P0 LOP3.LUT R5, R5, R22, RZ, 0x3c, !PT ;  /* 0x0000001605050212 */ /* 0x010fe400078e3cff */
[----:B------:R-:W-:Y:S02]  /*0850*/  @P0 LOP3.LUT R3, R3, R26, RZ, 0x3c, !PT ;  /* 0x0000001a03030212 */ /* 0x000fe400078e3cff */
[----:B------:R-:W-:-:S13]  /*0860*/  R2P PR, R24.B1, 0x7f ;  /* 0x0000007f18007804 */ /* 0x000fda0000001000 */
[----:B------:R-:W2:Y:S04]  /*0870*/  @P0 LDG.E R18, desc[UR4][R10.64+0xa0] ;  /* 0x0000a0040a120981 */ /* 0x000ea8000c1e1900 */
[----:B------:R-:W3:Y:S04]  /*0880*/  @P1 LDG.E R22, desc[UR4][R10.64+0xb4] ;  /* 0x0000b4040a161981 */ /* 0x000ee8000c1e1900 */
[----:B------:R-:W4:Y:S04]  /*0890*/  @P2 LDG.E R26, desc[UR4][R10.64+0xc8] ;  /* 0x0000c8040a1a2981 */ /* 0x000f28000c1e1900 */
[----:B------:R-:W4:Y:S04]  /*08a0*/  @P3 LDG.E R28, desc[UR4][R10.64+0xdc] ;  /* 0x0000dc040a1c3981 */ /* 0x000f28000c1e1900 */
[----:B------:R-:W4:Y:S04]  /*08b0*/  @P0 LDG.E R23, desc[UR4][R10.64+0xa4] ;  /* 0x0000a4040a170981 */ /* 0x000f28000c1e1900 */
[----:B------:R-:W4:Y:S04]  /*08c0*/  @P0 LDG.E R20, desc[UR4][R10.64+0xa8] ;  /* 0x0000a8040a140981 */ /* 0x000f28000c1e1900 */
[----:B------:R-:W4:Y:S04]  /*08d0*/  @P4 LDG.E R25, desc[UR4][R10.64+0xf0] ;  /* 0x0000f0040a194981 */ /* 0x000f28000c1e1900 */
        /* <DEDUP_REMOVED lines=21> */
[----:B------:R-:W-:Y:S02]  /*0a30*/  LOP3.LUT P0, RZ, R24, 0x8000, RZ, 0xc0, !PT ;  /* 0x0000800018ff7812 */ /* 0x000fe4000780c0ff */
[----:B----4-:R-:W-:Y:S01]  /*0a40*/  @P5 LOP3.LUT R15, R15, R26, RZ, 0x3c, !PT ;  /* 0x0000001a0f0f5212 */ /* 0x010fe200078e3cff */
[----:B------:R-:W4:Y:S04]  /*0a50*/  @P3 LDG.E R24, desc[UR4][R10.64+0xe4] ;  /* 0x0000e4040a183981 */ /* 0x000f28000c1e1900 */
[----:B------:R-:W2:Y:S01]  /*0a60*/  @P6 LDG.E R26, desc[UR4][R10.64+0x118] ;  /* 0x000118040a1a6981 */ /* 0x000ea2000c1e1900 */
        /* <DEDUP_REMOVED lines=8> */
[----:B---3--:R-:W-:-:S03]  /*0af0*/  @P2 LOP3.LUT R3, R3, R22, RZ, 0x3c, !PT ;  /* 0x0000001603032212 */ /* 0x008fc600078e3cff */
[----:B------:R-:W3:Y:S01]  /*0b00*/  @P4 LDG.E R22, desc[UR4][R10.64+0x100] ;  /* 0x000100040a164981 */ /* 0x000ee2000c1e1900 */
[----:B--2---:R-:W-:-:S03]  /*0b10*/  @P6 LOP3.LUT R15, R15, R26, RZ, 0x3c, !PT ;  /* 0x0000001a0f0f6212 */ /* 0x004fc600078e3cff */
[----:B------:R-:W2:Y:S01]  /*0b20*/  @P0 LDG.E R26, desc[UR4][R10.64+0x12c] ;  /* 0x00012c040a1a0981 */ /* 0x000ea2000c1e1900 */
[----:B----4-:R-:W-:-:S03]  /*0b30*/  @P2 LOP3.LUT R2, R2, R23, RZ, 0x3c, !PT ;  /* 0x0000001702022212 */ /* 0x010fc600078e3cff */
[----:B------:R-:W4:Y:S01]  /*0b40*/  @P4 LDG.E R23, desc[UR4][R10.64+0xfc] ;  /* 0x0000fc040a174981 */ /* 0x000f22000c1e1900 */
[----:B------:R-:W-:-:S03]  /*0b50*/  @P2 LOP3.LUT R5, R5, R20, RZ, 0x3c, !PT ;  /* 0x0000001405052212 */ /* 0x000fc600078e3cff */
[----:B------:R-:W4:Y:S01]  /*0b60*/  @P4 LDG.E R20, desc[UR4][R10.64+0xf8] ;  /* 0x0000f8040a144981 */ /* 0x000f22000c1e1900 */
[----:B------:R-:W-:Y:S02]  /*0b70*/  @P3 LOP3.LUT R2, R2, R27, RZ, 0x3c, !PT ;  /* 0x0000001b02023212 */ /* 0x000fe400078e3cff */
[----:B------:R-:W-:Y:S01]  /*0b80*/  @P3 LOP3.LUT R4, R4, R25, RZ, 0x3c, !PT ;  /* 0x0000001904043212 */ /* 0x000fe200078e3cff */
[----:B------:R-:W4:Y:S01]  /*0b90*/  @P5 LDG.E R27, desc[UR4][R10.64+0x110] ;  /* 0x000110040a1b5981 */ /* 0x000f22000c1e1900 */
[----:B------:R-:W-:-:S03]  /*0ba0*/  @P3 LOP3.LUT R5, R5, R24, RZ, 0x3c, !PT ;  /* 0x0000001805053212 */ /* 0x000fc600078e3cff */
[----:B------:R-:W4:Y:S04]  /*0bb0*/  @P5 LDG.E R25, desc[UR4][R10.64+0x108] ;  /* 0x000108040a195981 */ /* 0x000f28000c1e1900 */
        /* <DEDUP_REMOVED lines=19> */
[----:B------:R-:W-:-:S05]  /*0cf0*/  VIADD R19, R19, 0x10 ;  /* 0x0000001013137836 */ /* 0x000fca0000000000 */
[----:B------:R-:W-:Y:S02]  /*0d00*/  ISETP.NE.AND P1, PT, R19, 0x20, PT ;  /* 0x000000201300780c */ /* 0x000fe40003f25270 */
[----:B------:R-:W-:Y:S02]  /*0d10*/  @P5 LOP3.LUT R3, R3, R18, RZ, 0x3c, !PT ;  /* 0x0000001203035212 */ /* 0x000fe400078e3cff */
[----:B------:R-:W-:Y:S02]  /*0d20*/  @P6 LOP3.LUT R4, R4, R21, RZ, 0x3c, !PT ;  /* 0x0000001504046212 */ /* 0x000fe400078e3cff */
[----:B---3--:R-:W-:-:S04]  /*0d30*/  @P6 LOP3.LUT R3, R3, R22, RZ, 0x3c, !PT ;  /* 0x0000001603036212 */ /* 0x008fc800078e3cff */
[----:B--2---:R-:W-:Y:S02]  /*0d40*/  @P0 LOP3.LUT R3, R3, R26, RZ, 0x3c, !PT ;  /* 0x0000001a03030212 */ /* 0x004fe400078e3cff */
[----:B----4-:R-:W-:Y:S02]  /*0d50*/  @P6 LOP3.LUT R2, R2, R23, RZ, 0x3c, !PT ;  /* 0x0000001702026212 */ /* 0x010fe400078e3cff */
[----:B------:R-:W-:Y:S02]  /*0d60*/  @P6 LOP3.LUT R5, R5, R20, RZ, 0x3c, !PT ;  /* 0x0000001405056212 */ /* 0x000fe400078e3cff */
[----:B------:R-:W-:Y:S02]  /*0d70*/  @P0 LOP3.LUT R2, R2, R27, RZ, 0x3c, !PT ;  /* 0x0000001b02020212 */ /* 0x000fe400078e3cff */
[----:B------:R-:W-:Y:S02]  /*0d80*/  @P0 LOP3.LUT R4, R4, R25, RZ, 0x3c, !PT ;  /* 0x0000001904040212 */ /* 0x000fe400078e3cff */
[----:B------:R-:W-:Y:S01]  /*0d90*/  @P0 LOP3.LUT R5, R5, R24, RZ, 0x3c, !PT ;  /* 0x0000001805050212 */ /* 0x000fe200078e3cff */
[----:B------:R-:W-:Y:S06]  /*0da0*/  @P1 BRA `(.L_x_20) ;  /* 0xfffffff400481947 */ /* 0x000fec000383ffff */
[----:B------:R-:W-:-:S05]  /*0db0*/  VIADD R17, R17, 0x1 ;  /* 0x0000000111117836 */ /* 0x000fca0000000000 */
[----:B------:R-:W-:-:S13]  /*0dc0*/  ISETP.NE.AND P0, PT, R17, 0x5, PT ;  /* 0x000000051100780c */ /* 0x000fda0003f05270 */
[----:B------:R-:W-:Y:S05]  /*0dd0*/  @P0 BRA `(.L_x_21) ;  /* 0xfffffff400300947 */ /* 0x000fea000383ffff */
[----:B------:R1:W-:Y:S01]  /*0de0*/  STG.E.64 desc[UR4][R6.64+0x8], R4 ;  /* 0x0000080406007986 */ /* 0x0003e2000c101b04 */
[----:B------:R-:W-:Y:S01]  /*0df0*/  VIADD R14, R14, 0x1 ;  /* 0x000000010e0e7836 */ /* 0x000fe20000000000 */
[----:B------:R-:W-:Y:S02]  /*0e00*/  LOP3.LUT R11, R13, 0x3, RZ, 0xc0, !PT ;  /* 0x000000030d0b7812 */ /* 0x000fe400078ec0ff */
[----:B------:R1:W-:Y:S02]  /*0e10*/  STG.E.64 desc[UR4][R6.64+0x10], R2 ;  /* 0x0000100206007986 */ /* 0x0003e4000c101b04 */
[----:B------:R-:W-:Y:S02]  /*0e20*/  ISETP.GE.U32.AND P0, PT, R14, R11, PT ;  /* 0x0000000b0e00720c */ /* 0x000fe40003f06070 */
[----:B------:R1:W-:Y:S11]  /*0e30*/  STG.E desc[UR4][R6.64+0x4], R15 ;  /* 0x0000040f06007986 */ /* 0x0003f6000c101904 */
[----:B------:R-:W-:Y:S05]  /*0e40*/  @!P0 BRA `(.L_x_22) ;  /* 0xfffffff400048947 */ /* 0x000fea000383ffff */
.L_x_19:
[----:B------:R-:W-:Y:S05]  /*0e50*/  BSYNC.RECONVERGENT B1 ;  /* 0x0000000000017941 */ /* 0x000fea0003800200 */
.L_x_18:
[C---:B------:R-:W-:Y:S01]  /*0e60*/  ISETP.GT.U32.AND P0, PT, R13.reuse, 0x3, PT ;  /* 0x000000030d00780c */ /* 0x040fe20003f04070 */
[----:B------:R-:W-:Y:S01]  /*0e70*/  VIADD R12, R12, 0x1 ;  /* 0x000000010c0c7836 */ /* 0x000fe20000000000 */
[--C-:B------:R-:W-:Y:S02]  /*0e80*/  SHF.R.U64 R13, R13, 0x2, R0.reuse ;  /* 0x000000020d0d7819 */ /* 0x100fe40000001200 */
[----:B------:R-:W-:Y:S02]  /*0e90*/  ISETP.GT.U32.AND.EX P0, PT, R0, RZ, PT, P0 ;  /* 0x000000ff0000720c */ /* 0x000fe40003f04100 */
[----:B------:R-:W-:-:S11]  /*0ea0*/  SHF.R.U32.HI R0, RZ, 0x2, R0 ;  /* 0x00000002ff007819 */ /* 0x000fd60000011600 */
[----:B------:R-:W-:Y:S05]  /*0eb0*/  @P0 BRA `(.L_x_23) ;  /* 0xfffffff000c80947 */ /* 0x000fea000383ffff */
.L_x_17:
[----:B------:R-:W-:Y:S05]  /*0ec0*/  BSYNC.RECONVERGENT B0 ;  /* 0x0000000000007941 */ /* 0x000fea0003800200 */
.L_x_16:
[----:B------:R-:W-:Y:S04]  /*0ed0*/  STG.E.64 desc[UR4][R6.64+0x18], RZ ;  /* 0x000018ff06007986 */ /* 0x000fe8000c101b04 */
[----:B------:R-:W-:Y:S04]  /*0ee0*/  STG.E desc[UR4][R6.64+0x20], RZ ;  /* 0x000020ff06007986 */ /* 0x000fe8000c101904 */
[----:B------:R-:W-:Y:S01]  /*0ef0*/  STG.E.64 desc[UR4][R6.64+0x28], RZ ;  /* 0x000028ff06007986 */ /* 0x000fe2000c101b04 */
[----:B------:R-:W-:Y:S05]  /*0f00*/  EXIT ;  /* 0x000000000000794d */ /* 0x000fea0003800000 */
.L_x_24:
        /* <DEDUP_REMOVED lines=15> */
.L_x_27:


//--------------------- .nv.global.init           --------------------------
	.section	.nv.global.init,"aw",@progbits
	.align	4
.nv.global.init:
	.type		mrg32k3aM1SubSeq,@object
	.size		mrg32k3aM1SubSeq,(mrg32k3aM2SubSeq - mrg32k3aM1SubSeq)
mrg32k3aM1SubSeq:
        /*0000*/ 	.byte	0x0b, 0xcc, 0xee, 0x04, 0x73, 0x29, 0x8b, 0x6f, 0xf6, 0x53, 0x03, 0xf6, 0x23, 0xf6, 0xea, 0xda
        /* <DEDUP_REMOVED lines=125> */
	.type		mrg32k3aM2SubSeq,@object
	.size		mrg32k3aM2SubSeq,(mrg32k3aM1 - mrg32k3aM2SubSeq)
mrg32k3aM2SubSeq:
        /* <DEDUP_REMOVED lines=126> */
	.type		mrg32k3aM1,@object
	.size		mrg32k3aM1,(mrg32k3aM1Seq - mrg32k3aM1)
mrg32k3aM1:
        /* <DEDUP_REMOVED lines=144> */
	.type		mrg32k3aM1Seq,@object
	.size		mrg32k3aM1Seq,(mrg32k3aM2 - mrg32k3aM1Seq)
mrg32k3aM1Seq:
        /* <DEDUP_REMOVED lines=144> */
	.type		mrg32k3aM2,@object
	.size		mrg32k3aM2,(mrg32k3aM2Seq - mrg32k3aM2)
mrg32k3aM2:
        /* <DEDUP_REMOVED lines=144> */
	.type		mrg32k3aM2Seq,@object
	.size		mrg32k3aM2Seq,(precalc_xorwow_matrix - mrg32k3aM2Seq)
mrg32k3aM2Seq:
        /* <DEDUP_REMOVED lines=144> */
	.type		precalc_xorwow_matrix,@object
	.size		precalc_xorwow_matrix,(precalc_xorwow_offset_matrix - precalc_xorwow_matrix)
precalc_xorwow_matrix:
        /* <DEDUP_REMOVED lines=6400> */
	.type		precalc_xorwow_offset_matrix,@object
	.size		precalc_xorwow_offset_matrix,(.L_1 - precalc_xorwow_offset_matrix)
precalc_xorwow_offset_matrix:
        /* <DEDUP_REMOVED lines=6400> */
.L_1:


//--------------------- .nv.shared.reserved.0     --------------------------
	.section	.nv.shared.reserved.0,"aw",@nobits
	.weak		__nv_reservedSMEM_offset_0_alias
	.size		__nv_reservedSMEM_offset_0_alias, 0, 64
	.other		__nv_reservedSMEM_offset_0_alias,@"STO_CUDA_RESERVED_SHARED STV_DEFAULT"
__nv_reservedSMEM_offset_0_alias:
	.zero		0
	.zero		64


//--------------------- .nv.constant0._Z18monte_carlo_kerneldddddiPdP17curandStateXORWOW --------------------------
	.section	.nv.constant0._Z18monte_carlo_kerneldddddiPdP17curandStateXORWOW,"a",@progbits
	.sectionflags	@""
	.align	4
.nv.constant0._Z18monte_carlo_kerneldddddiPdP17curandStateXORWOW:
	.zero		960


//--------------------- .nv.constant0._Z12setup_kernelP17curandStateXORWOWyi --------------------------
	.section	.nv.constant0._Z12setup_kernelP17curandStateXORWOWyi,"a",@progbits
	.sectionflags	@""
	.align	4
.nv.constant0._Z12setup_kernelP17curandStateXORWOWyi:
	.zero		916


//--------------------- SYMBOLS --------------------------

	.type		.nv.reservedSmem.offset0,@object
	.size		.nv.reservedSmem.offset0,0x4
